	.target	sm_100a

	.elftype	@"ET_EXEC"


//--------------------- .note.nv.tkinfo           --------------------------
	.section	.note.nv.tkinfo,"",@"SHT_NOTE"
	.sectionflags	@"SHF_NOTE_NV_TKINFO"
	.tkinfo
        /*0018*/ 	.word	0x00000002
        /*0030*/ 	.string	""
        /*0030*/ 	.string	"ptxas"
        /*0030*/ 	.string	"Cuda compilation tools, release 13.0, V13.0.88"
        /*0030*/ 	.string	"Build cuda_13.0.r13.0/compiler.36424714_0"
        /*0030*/ 	.string	"-arch sm_100a -m 64 "



//--------------------- .note.nv.cuinfo           --------------------------
	.section	.note.nv.cuinfo,"",@"SHT_NOTE"
	.sectionflags	@"SHF_NOTE_NV_CUINFO"
        /*0018*/ 	.short	0x0002
        /*001a*/ 	.short	0x0064
        /*001c*/ 	.short	0x0082
	.zero		2


//--------------------- .nv.info                  --------------------------
	.section	.nv.info,"",@"SHT_CUDA_INFO"
	.align	4


	//----- nvinfo : EIATTR_REGCOUNT
	.align		4
        /*0000*/ 	.byte	0x04, 0x2f
        /*0002*/ 	.short	(.L_19 - .L_18)
	.align		4
.L_18:
        /*0004*/ 	.word	index@(_ZN7cutlass13device_kernelINS_4gemm6kernel13GemmUniversalIN4cute5tupleIJiiiiEEENS1_10collective13CollectiveMmaINS1_35MainloopSm100TmaUmmaWarpSpecializedILi2ELi2ELi4ENS5_IJNS4_1CILi8EEENSA_ILi1EEESC_EEEEENS5_IJNSA_ILi256EEENSA_ILi128EEESG_EEENS_10tfloat32_tENS5_IJlSC_lEEESI_SJ_NS4_8TiledMMAINS4_8MMA_AtomIJNS4_23SM100_MMA_TF32_2x1SM_SSISI_SI_fLi256ELi128ELNS4_4UMMA5MajorE0ELSO_0ELNSN_7ScaleInE0ELSP_0EEEEEENS4_6LayoutINS5_IJSC_SC_SC_EEENS5_IJNSA_ILi0EEESU_SU_EEEEENS5_IJNS4_10UnderscoreESX_SX_EEEEENS4_18SM100_TMA_2SM_LOADENS4_14ComposedLayoutINS4_7SwizzleILi3ELi4ELi3EEENS4_18smem_ptr_flag_bitsILi32EEENSS_INS5_IJSB_NSA_ILi32EEEEEENS5_IJS16_SC_EEEEEEEvNS4_8identityENS4_28SM100_TMA_2SM_LOAD_MULTICASTES1A_vS1B_EENS_8epilogue10collective18CollectiveEpilogueINS1E_23Sm100TmaWarpSpecializedILi4ELi2ELi16ELb1ELb0EEEJNS5_IJSG_SG_SG_EEENS5_IJNSS_ISG_SC_EENSS_INSA_ILi16EEESC_EEEEESI_SJ_SI_SJ_NS1E_6fusion15FusionCallbacksIS1I_NS1O_17LinearCombinationISI_fSI_fLNS_15FloatRoundStyleE2EEES1J_S1N_JEEENS4_5SM1004TMEM4LOAD26SM100_TMEM_LOAD_32dp32b16xENS4_13SM90_TMA_LOADENS11_INS12_ILi2ELi4ELi3EEES15_NSS_INS5_IJSB_S1L_EEENS5_IJS1L_SC_EEEEEEENS4_39AutoVectorizingCopyWithAssumedAlignmentILi128EEENS4_14SM90_TMA_STOREES23_S25_S25_EEEvvEEEEvNT_6ParamsE)
        /*0008*/ 	.word	0x0000004f


	//----- nvinfo : EIATTR_FRAME_SIZE
	.align		4
.L_19:
        /*000c*/ 	.byte	0x04, 0x11
        /*000e*/ 	.short	(.L_21 - .L_20)
	.align		4
.L_20:
        /*0010*/ 	.word	index@($__internal_2_$__cuda_sm10x_tcgen05_guardrail_trap_unallocated_columns_being_dealloced)
        /*0014*/ 	.word	0x00000000


	//----- nvinfo : EIATTR_FRAME_SIZE
	.align		4
.L_21:
        /*0018*/ 	.byte	0x04, 0x11
        /*001a*/ 	.short	(.L_23 - .L_22)
	.align		4
.L_22:
        /*001c*/ 	.word	index@($__internal_1_$__cuda_sm10x_tcgen05_guardrail_trap_phase_invalid_during_alloc)
        /*0020*/ 	.word	0x00000000


	//----- nvinfo : EIATTR_FRAME_SIZE
	.align		4
.L_23:
        /*0024*/ 	.byte	0x04, 0x11
        /*0026*/ 	.short	(.L_25 - .L_24)
	.align		4
.L_24:
        /*0028*/ 	.word	index@($__internal_0_$__cuda_sm10x_tcgen05_guardrail_trap_col_being_dealloced_not_returned_by_alloc)
        /*002c*/ 	.word	0x00000000


	//----- nvinfo : EIATTR_FRAME_SIZE
	.align		4
.L_25:
        /*0030*/ 	.byte	0x04, 0x11
        /*0032*/ 	.short	(.L_27 - .L_26)
	.align		4
.L_26:
        /*0034*/ 	.word	index@(_ZN7cutlass13device_kernelINS_4gemm6kernel13GemmUniversalIN4cute5tupleIJiiiiEEENS1_10collective13CollectiveMmaINS1_35MainloopSm100TmaUmmaWarpSpecializedILi2ELi2ELi4ENS5_IJNS4_1CILi8EEENSA_ILi1EEESC_EEEEENS5_IJNSA_ILi256EEENSA_ILi128EEESG_EEENS_10tfloat32_tENS5_IJlSC_lEEESI_SJ_NS4_8TiledMMAINS4_8MMA_AtomIJNS4_23SM100_MMA_TF32_2x1SM_SSISI_SI_fLi256ELi128ELNS4_4UMMA5MajorE0ELSO_0ELNSN_7ScaleInE0ELSP_0EEEEEENS4_6LayoutINS5_IJSC_SC_SC_EEENS5_IJNSA_ILi0EEESU_SU_EEEEENS5_IJNS4_10UnderscoreESX_SX_EEEEENS4_18SM100_TMA_2SM_LOADENS4_14ComposedLayoutINS4_7SwizzleILi3ELi4ELi3EEENS4_18smem_ptr_flag_bitsILi32EEENSS_INS5_IJSB_NSA_ILi32EEEEEENS5_IJS16_SC_EEEEEEEvNS4_8identityENS4_28SM100_TMA_2SM_LOAD_MULTICASTES1A_vS1B_EENS_8epilogue10collective18CollectiveEpilogueINS1E_23Sm100TmaWarpSpecializedILi4ELi2ELi16ELb1ELb0EEEJNS5_IJSG_SG_SG_EEENS5_IJNSS_ISG_SC_EENSS_INSA_ILi16EEESC_EEEEESI_SJ_SI_SJ_NS1E_6fusion15FusionCallbacksIS1I_NS1O_17LinearCombinationISI_fSI_fLNS_15FloatRoundStyleE2EEES1J_S1N_JEEENS4_5SM1004TMEM4LOAD26SM100_TMEM_LOAD_32dp32b16xENS4_13SM90_TMA_LOADENS11_INS12_ILi2ELi4ELi3EEES15_NSS_INS5_IJSB_S1L_EEENS5_IJS1L_SC_EEEEEEENS4_39AutoVectorizingCopyWithAssumedAlignmentILi128EEENS4_14SM90_TMA_STOREES23_S25_S25_EEEvvEEEEvNT_6ParamsE)
        /*0038*/ 	.word	0x00000000


	//----- nvinfo : EIATTR_MIN_STACK_SIZE
	.align		4
.L_27:
        /*003c*/ 	.byte	0x04, 0x12
        /*003e*/ 	.short	(.L_29 - .L_28)
	.align		4
.L_28:
        /*0040*/ 	.word	index@(_ZN7cutlass13device_kernelINS_4gemm6kernel13GemmUniversalIN4cute5tupleIJiiiiEEENS1_10collective13CollectiveMmaINS1_35MainloopSm100TmaUmmaWarpSpecializedILi2ELi2ELi4ENS5_IJNS4_1CILi8EEENSA_ILi1EEESC_EEEEENS5_IJNSA_ILi256EEENSA_ILi128EEESG_EEENS_10tfloat32_tENS5_IJlSC_lEEESI_SJ_NS4_8TiledMMAINS4_8MMA_AtomIJNS4_23SM100_MMA_TF32_2x1SM_SSISI_SI_fLi256ELi128ELNS4_4UMMA5MajorE0ELSO_0ELNSN_7ScaleInE0ELSP_0EEEEEENS4_6LayoutINS5_IJSC_SC_SC_EEENS5_IJNSA_ILi0EEESU_SU_EEEEENS5_IJNS4_10UnderscoreESX_SX_EEEEENS4_18SM100_TMA_2SM_LOADENS4_14ComposedLayoutINS4_7SwizzleILi3ELi4ELi3EEENS4_18smem_ptr_flag_bitsILi32EEENSS_INS5_IJSB_NSA_ILi32EEEEEENS5_IJS16_SC_EEEEEEEvNS4_8identityENS4_28SM100_TMA_2SM_LOAD_MULTICASTES1A_vS1B_EENS_8epilogue10collective18CollectiveEpilogueINS1E_23Sm100TmaWarpSpecializedILi4ELi2ELi16ELb1ELb0EEEJNS5_IJSG_SG_SG_EEENS5_IJNSS_ISG_SC_EENSS_INSA_ILi16EEESC_EEEEESI_SJ_SI_SJ_NS1E_6fusion15FusionCallbacksIS1I_NS1O_17LinearCombinationISI_fSI_fLNS_15FloatRoundStyleE2EEES1J_S1N_JEEENS4_5SM1004TMEM4LOAD26SM100_TMEM_LOAD_32dp32b16xENS4_13SM90_TMA_LOADENS11_INS12_ILi2ELi4ELi3EEES15_NSS_INS5_IJSB_S1L_EEENS5_IJS1L_SC_EEEEEEENS4_39AutoVectorizingCopyWithAssumedAlignmentILi128EEENS4_14SM90_TMA_STOREES23_S25_S25_EEEvvEEEEvNT_6ParamsE)
        /*0044*/ 	.word	0x00000000
.L_29:


//--------------------- .nv.compat                --------------------------
	.section	.nv.compat,"",@"SHT_CUDA_COMPAT_INFO"
	.align	4
        /*0000*/ 	.byte	0x02, 0x09, 0x01, 0x00, 0x02, 0x02, 0x02, 0x00, 0x02, 0x05, 0x05, 0x00, 0x03, 0x07, 0x01, 0x01
        /*0010*/ 	.byte	0x02, 0x03, 0x01, 0x00, 0x02, 0x06, 0x01, 0x00, 0x04, 0x0b, 0x08, 0x00, 0x09, 0x00, 0x00, 0x00
        /*0020*/ 	.byte	0x00, 0x00, 0x00, 0x00


//--------------------- .nv.info._ZN7cutlass13device_kernelINS_4gemm6kernel13GemmUniversalIN4cute5tupleIJiiiiEEENS1_10collective13CollectiveMmaINS1_35MainloopSm100TmaUmmaWarpSpecializedILi2ELi2ELi4ENS5_IJNS4_1CILi8EEENSA_ILi1EEESC_EEEEENS5_IJNSA_ILi256EEENSA_ILi128EEESG_EEENS_10tfloat32_tENS5_IJlSC_lEEESI_SJ_NS4_8TiledMMAINS4_8MMA_AtomIJNS4_23SM100_MMA_TF32_2x1SM_SSISI_SI_fLi256ELi128ELNS4_4UMMA5MajorE0ELSO_0ELNSN_7ScaleInE0ELSP_0EEEEEENS4_6LayoutINS5_IJSC_SC_SC_EEENS5_IJNSA_ILi0EEESU_SU_EEEEENS5_IJNS4_10UnderscoreESX_SX_EEEEENS4_18SM100_TMA_2SM_LOADENS4_14ComposedLayoutINS4_7SwizzleILi3ELi4ELi3EEENS4_18smem_ptr_flag_bitsILi32EEENSS_INS5_IJSB_NSA_ILi32EEEEEENS5_IJS16_SC_EEEEEEEvNS4_8identityENS4_28SM100_TMA_2SM_LOAD_MULTICASTES1A_vS1B_EENS_8epilogue10collective18CollectiveEpilogueINS1E_23Sm100TmaWarpSpecializedILi4ELi2ELi16ELb1ELb0EEEJNS5_IJSG_SG_SG_EEENS5_IJNSS_ISG_SC_EENSS_INSA_ILi16EEESC_EEEEESI_SJ_SI_SJ_NS1E_6fusion15FusionCallbacksIS1I_NS1O_17LinearCombinationISI_fSI_fLNS_15FloatRoundStyleE2EEES1J_S1N_JEEENS4_5SM1004TMEM4LOAD26SM100_TMEM_LOAD_32dp32b16xENS4_13SM90_TMA_LOADENS11_INS12_ILi2ELi4ELi3EEES15_NSS_INS5_IJSB_S1L_EEENS5_IJS1L_SC_EEEEEEENS4_39AutoVectorizingCopyWithAssumedAlignmentILi128EEENS4_14SM90_TMA_STOREES23_S25_S25_EEEvvEEEEvNT_6ParamsE --------------------------
	.section	.nv.info._ZN7cutlass13device_kernelINS_4gemm6kernel13GemmUniversalIN4cute5tupleIJiiiiEEENS1_10collective13CollectiveMmaINS1_35MainloopSm100TmaUmmaWarpSpecializedILi2ELi2ELi4ENS5_IJNS4_1CILi8EEENSA_ILi1EEESC_EEEEENS5_IJNSA_ILi256EEENSA_ILi128EEESG_EEENS_10tfloat32_tENS5_IJlSC_lEEESI_SJ_NS4_8TiledMMAINS4_8MMA_AtomIJNS4_23SM100_MMA_TF32_2x1SM_SSISI_SI_fLi256ELi128ELNS4_4UMMA5MajorE0ELSO_0ELNSN_7ScaleInE0ELSP_0EEEEEENS4_6LayoutINS5_IJSC_SC_SC_EEENS5_IJNSA_ILi0EEESU_SU_EEEEENS5_IJNS4_10UnderscoreESX_SX_EEEEENS4_18SM100_TMA_2SM_LOADENS4_14ComposedLayoutINS4_7SwizzleILi3ELi4ELi3EEENS4_18smem_ptr_flag_bitsILi32EEENSS_INS5_IJSB_NSA_ILi32EEEEEENS5_IJS16_SC_EEEEEEEvNS4_8identityENS4_28SM100_TMA_2SM_LOAD_MULTICASTES1A_vS1B_EENS_8epilogue10collective18CollectiveEpilogueINS1E_23Sm100TmaWarpSpecializedILi4ELi2ELi16ELb1ELb0EEEJNS5_IJSG_SG_SG_EEENS5_IJNSS_ISG_SC_EENSS_INSA_ILi16EEESC_EEEEESI_SJ_SI_SJ_NS1E_6fusion15FusionCallbacksIS1I_NS1O_17LinearCombinationISI_fSI_fLNS_15FloatRoundStyleE2EEES1J_S1N_JEEENS4_5SM1004TMEM4LOAD26SM100_TMEM_LOAD_32dp32b16xENS4_13SM90_TMA_LOADENS11_INS12_ILi2ELi4ELi3EEES15_NSS_INS5_IJSB_S1L_EEENS5_IJS1L_SC_EEEEEEENS4_39AutoVectorizingCopyWithAssumedAlignmentILi128EEENS4_14SM90_TMA_STOREES23_S25_S25_EEEvvEEEEvNT_6ParamsE,"",@"SHT_CUDA_INFO"
	.sectionflags	@""
	.align	4


	//----- nvinfo : EIATTR_CUDA_API_VERSION
	.align		4
        /*0000*/ 	.byte	0x04, 0x37
        /*0002*/ 	.short	(.L_31 - .L_30)
.L_30:
        /*0004*/ 	.word	0x00000082


	//----- nvinfo : EIATTR_KPARAM_INFO
	.align		4
.L_31:
        /*0008*/ 	.byte	0x04, 0x17
        /*000a*/ 	.short	(.L_33 - .L_32)
.L_32:
        /*000c*/ 	.word	0x00000000
        /*0010*/ 	.short	0x0000
        /*0012*/ 	.short	0x0000
        /*0014*/ 	.byte	0x00, 0xf0, 0x01, 0x20


	//----- nvinfo : EIATTR_AT_ENTRY_FRAGMENTS
	.align		4
.L_33:
        /*0018*/ 	.byte	0x04, 0x4f
        /*001a*/ 	.short	(.L_35 - .L_34)


	//   ....[0]....
.L_34:
        /*001c*/ 	.word	0x00000007


	//----- nvinfo : EIATTR_RESERVED_SMEM_USED
	.align		4
.L_35:
        /*0020*/ 	.byte	0x01, 0x41
	.zero		2


	//----- nvinfo : EIATTR_SPARSE_MMA_MASK
	.align		4
        /*0024*/ 	.byte	0x03, 0x50
        /*0026*/ 	.short	0x0000


	//----- nvinfo : EIATTR_TCGEN05_2CTA_USED
	.align		4
        /*0028*/ 	.byte	0x01, 0x52
	.zero		2


	//----- nvinfo : EIATTR_MAXREG_COUNT
	.align		4
        /*002c*/ 	.byte	0x03, 0x1b
        /*002e*/ 	.short	0x00ff


	//----- nvinfo : EIATTR_NUM_BARRIERS
	.align		4
        /*0030*/ 	.byte	0x02, 0x4c
        /*0032*/ 	.byte	0x07
	.zero		1


	//----- nvinfo : EIATTR_EXTERNS
	.align		4
        /*0034*/ 	.byte	0x04, 0x0f
        /*0036*/ 	.short	(.L_37 - .L_36)


	//   ....[0]....
	.align		4
.L_36:
        /*0038*/ 	.word	index@(__assertfail)


	//----- nvinfo : EIATTR_MERCURY_ISA_VERSION
	.align		4
.L_37:
        /*003c*/ 	.byte	0x03, 0x5f
        /*003e*/ 	.short	0x0101


	//----- nvinfo : EIATTR_INT_WARP_WIDE_INSTR_OFFSETS
	.align		4
        /*0040*/ 	.byte	0x04, 0x31
        /*0042*/ 	.short	(.L_39 - .L_38)


	//   ....[0]....
.L_38:
        /*0044*/ 	.word	0x00000d60


	//   ....[1]....
        /*0048*/ 	.word	0x00000e00


	//   ....[2]....
        /*004c*/ 	.word	0x00004d00


	//   ....[3]....
        /*0050*/ 	.word	0x00004d30


	//   ....[4]....
        /*0054*/ 	.word	0x00004d50


	//   ....[5]....
        /*0058*/ 	.word	0x00005900


	//   ....[6]....
        /*005c*/ 	.word	0x00005960


	//   ....[7]....
        /*0060*/ 	.word	0x00005a60


	//   ....[8]....
        /*0064*/ 	.word	0x00005ae0


	//   ....[9]....
        /*0068*/ 	.word	0x00005be0


	//   ....[10]....
        /*006c*/ 	.word	0x00005c60


	//   ....[11]....
        /*0070*/ 	.word	0x00005d60


	//   ....[12]....
        /*0074*/ 	.word	0x00005df0


	//   ....[13]....
        /*0078*/ 	.word	0x00005ef0


	//   ....[14]....
        /*007c*/ 	.word	0x00005f70


	//   ....[15]....
        /*0080*/ 	.word	0x00006070


	//   ....[16]....
        /*0084*/ 	.word	0x000060f0


	//   ....[17]....
        /*0088*/ 	.word	0x000061f0


	//   ....[18]....
        /*008c*/ 	.word	0x00006280


	//   ....[19]....
        /*0090*/ 	.word	0x00006380


	//   ....[20]....
        /*0094*/ 	.word	0x00006410


	//----- nvinfo : EIATTR_COOP_GROUP_MASK_REGIDS
	.align		4
.L_39:
        /*0098*/ 	.byte	0x04, 0x29
        /*009a*/ 	.short	(.L_41 - .L_40)


	//   ....[0]....
.L_40:
        /*009c*/ 	.word	0xffffffff


	//   ....[1]....
        /*00a0*/ 	.word	0xffffffff


	//   ....[2]....
        /*00a4*/ 	.word	0xffffffff


	//   ....[3]....
        /*00a8*/ 	.word	0xffffffff


	//   ....[4]....
        /*00ac*/ 	.word	0xffffffff


	//   ....[5]....
        /*00b0*/ 	.word	0xffffffff


	//   ....[6]....
        /*00b4*/ 	.word	0xffffffff


	//   ....[7]....
        /*00b8*/ 	.word	0xffffffff


	//   ....[8]....
        /*00bc*/ 	.word	0xffffffff


	//   ....[9]....
        /*00c0*/ 	.word	0xffffffff


	//   ....[10]....
        /*00c4*/ 	.word	0xffffffff


	//   ....[11]....
        /*00c8*/ 	.word	0xffffffff


	//   ....[12]....
        /*00cc*/ 	.word	0xffffffff


	//   ....[13]....
        /*00d0*/ 	.word	0xffffffff


	//----- nvinfo : EIATTR_COOP_GROUP_INSTR_OFFSETS
	.align		4
.L_41:
        /*00d4*/ 	.byte	0x04, 0x28
        /*00d6*/ 	.short	(.L_43 - .L_42)


	//   ....[0]....
.L_42:
        /*00d8*/ 	.word	0x000000c0


	//   ....[1]....
        /*00dc*/ 	.word	0x00000540


	//   ....[2]....
        /*00e0*/ 	.word	0x000006d0


	//   ....[3]....
        /*00e4*/ 	.word	0x00000860


	//   ....[4]....
        /*00e8*/ 	.word	0x00000950


	//   ....[5]....
        /*00ec*/ 	.word	0x00000ab0


	//   ....[6]....
        /*00f0*/ 	.word	0x00000c40


	//   ....[7]....
        /*00f4*/ 	.word	0x00000e80


	//   ....[8]....
        /*00f8*/ 	.word	0x00002760


	//   ....[9]....
        /*00fc*/ 	.word	0x00003510


	//   ....[10]....
        /*0100*/ 	.word	0x00003a20


	//   ....[11]....
        /*0104*/ 	.word	0x00003cd0


	//   ....[12]....
        /*0108*/ 	.word	0x00004bf0


	//   ....[13]....
        /*010c*/ 	.word	0x00004e10


	//----- nvinfo : EIATTR_VRC_CTA_INIT_COUNT
	.align		4
.L_43:
        /*0110*/ 	.byte	0x02, 0x4a
        /*0112*/ 	.byte	0x80
	.zero		1


	//----- nvinfo : EIATTR_SYSCALL_OFFSETS
	.align		4
        /*0114*/ 	.byte	0x04, 0x46
        /*0116*/ 	.short	(.L_45 - .L_44)


	//   ....[0]....
.L_44:
        /*0118*/ 	.word	0x000070b0


	//   ....[1]....
        /*011c*/ 	.word	0x000071a0


	//   ....[2]....
        /*0120*/ 	.word	0x00007960


	//   ....[3]....
        /*0124*/ 	.word	0x000082e0


	//   ....[4]....
        /*0128*/ 	.word	0x00008c30


	//   ....[5]....
        /*012c*/ 	.word	0x000095d0


	//   ....[6]....
        /*0130*/ 	.word	0x00009f70


	//   ....[7]....
        /*0134*/ 	.word	0x0000a940


	//   ....[8]....
        /*0138*/ 	.word	0x0000b2e0


	//   ....[9]....
        /*013c*/ 	.word	0x0000bc30


	//----- nvinfo : EIATTR_MBARRIER_INSTR_OFFSETS
	.align		4
.L_45:
        /*0140*/ 	.byte	0x04, 0x39
        /*0142*/ 	.short	(.L_47 - .L_46)


	//   ....[0]....
.L_46:
        /*0144*/ 	.word	0x00000680
        /*0148*/ 	.word	0x000000ff
        /*014c*/ 	.word	0x00000000
        /*0150*/ 	.short	0x0100
        /*0152*/ 	.byte	0x04
	.zero		1


	//   ....[1]....
        /*0154*/ 	.word	0x00000690
        /*0158*/ 	.word	0x000000ff
        /*015c*/ 	.word	0x00000010
        /*0160*/ 	.short	0x0100
        /*0162*/ 	.byte	0x04
	.zero		1


	//   ....[2]....
        /*0164*/ 	.word	0x000006a0
        /*0168*/ 	.word	0x000000ff
        /*016c*/ 	.word	0x00000008
        /*0170*/ 	.short	0x0100
        /*0172*/ 	.byte	0x04
	.zero		1


	//   ....[3]....
        /*0174*/ 	.word	0x000006b0
        /*0178*/ 	.word	0x000000ff
        /*017c*/ 	.word	0x00000018
        /*0180*/ 	.short	0x0100
        /*0182*/ 	.byte	0x04
	.zero		1


	//   ....[4]....
        /*0184*/ 	.word	0x000007d0
        /*0188*/ 	.word	0x000000ff
        /*018c*/ 	.word	0x00000020
        /*0190*/ 	.short	0x0100
        /*0192*/ 	.byte	0x04
	.zero		1


	//   ....[5]....
        /*0194*/ 	.word	0x000007e0
        /*0198*/ 	.word	0x000000ff
        /*019c*/ 	.word	0x00000040
        /*01a0*/ 	.short	0x0100
        /*01a2*/ 	.byte	0x04
	.zero		1


	//   ....[6]....
        /*01a4*/ 	.word	0x000007f0
        /*01a8*/ 	.word	0x000000ff
        /*01ac*/ 	.word	0x00000028
        /*01b0*/ 	.short	0x0100
        /*01b2*/ 	.byte	0x04
	.zero		1


	//   ....[7]....
        /*01b4*/ 	.word	0x00000800
        /*01b8*/ 	.word	0x000000ff
        /*01bc*/ 	.word	0x00000048
        /*01c0*/ 	.short	0x0100
        /*01c2*/ 	.byte	0x04
	.zero		1


	//   ....[8]....
        /*01c4*/ 	.word	0x00000810
        /*01c8*/ 	.word	0x000000ff
        /*01cc*/ 	.word	0x00000030
        /*01d0*/ 	.short	0x0100
        /*01d2*/ 	.byte	0x04
	.zero		1


	//   ....[9]....
        /*01d4*/ 	.word	0x00000820
        /*01d8*/ 	.word	0x000000ff
        /*01dc*/ 	.word	0x00000050
        /*01e0*/ 	.short	0x0100
        /*01e2*/ 	.byte	0x04
	.zero		1


	//   ....[10]....
        /*01e4*/ 	.word	0x00000830
        /*01e8*/ 	.word	0x000000ff
        /*01ec*/ 	.word	0x00000038
        /*01f0*/ 	.short	0x0100
        /*01f2*/ 	.byte	0x04
	.zero		1


	//   ....[11]....
        /*01f4*/ 	.word	0x00000840
        /*01f8*/ 	.word	0x000000ff
        /*01fc*/ 	.word	0x00000058
        /*0200*/ 	.short	0x0100
        /*0202*/ 	.byte	0x04
	.zero		1


	//   ....[12]....
        /*0204*/ 	.word	0x00000920
        /*0208*/ 	.word	0x000000ff
        /*020c*/ 	.word	0x00000060
        /*0210*/ 	.short	0x0100
        /*0212*/ 	.byte	0x06
	.zero		1


	//   ....[13]....
        /*0214*/ 	.word	0x00000930
        /*0218*/ 	.word	0x000000ff
        /*021c*/ 	.word	0x00000068
        /*0220*/ 	.short	0x0100
        /*0222*/ 	.byte	0x06
	.zero		1


	//   ....[14]....
        /*0224*/ 	.word	0x00000a60
        /*0228*/ 	.word	0x000000ff
        /*022c*/ 	.word	0x00000070
        /*0230*/ 	.short	0x0100
        /*0232*/ 	.byte	0x06
	.zero		1


	//   ....[15]....
        /*0234*/ 	.word	0x00000a70
        /*0238*/ 	.word	0x000000ff
        /*023c*/ 	.word	0x00000080
        /*0240*/ 	.short	0x0100
        /*0242*/ 	.byte	0x06
	.zero		1


	//   ....[16]....
        /*0244*/ 	.word	0x00000a80
        /*0248*/ 	.word	0x000000ff
        /*024c*/ 	.word	0x00000078
        /*0250*/ 	.short	0x0100
        /*0252*/ 	.byte	0x06
	.zero		1


	//   ....[17]....
        /*0254*/ 	.word	0x00000a90
        /*0258*/ 	.word	0x000000ff
        /*025c*/ 	.word	0x00000088
        /*0260*/ 	.short	0x0100
        /*0262*/ 	.byte	0x06
	.zero		1


	//   ....[18]....
        /*0264*/ 	.word	0x00000bb0
        /*0268*/ 	.word	0x000000ff
        /*026c*/ 	.word	0x00000090
        /*0270*/ 	.short	0x0100
        /*0272*/ 	.byte	0x04
	.zero		1


	//   ....[19]....
        /*0274*/ 	.word	0x00000bc0
        /*0278*/ 	.word	0x000000ff
        /*027c*/ 	.word	0x000000b0
        /*0280*/ 	.short	0x0100
        /*0282*/ 	.byte	0x04
	.zero		1


	//   ....[20]....
        /*0284*/ 	.word	0x00000bd0
        /*0288*/ 	.word	0x000000ff
        /*028c*/ 	.word	0x00000098
        /*0290*/ 	.short	0x0100
        /*0292*/ 	.byte	0x04
	.zero		1


	//   ....[21]....
        /*0294*/ 	.word	0x00000be0
        /*0298*/ 	.word	0x000000ff
        /*029c*/ 	.word	0x000000b8
        /*02a0*/ 	.short	0x0100
        /*02a2*/ 	.byte	0x04
	.zero		1


	//   ....[22]....
        /*02a4*/ 	.word	0x00000bf0
        /*02a8*/ 	.word	0x000000ff
        /*02ac*/ 	.word	0x000000a0
        /*02b0*/ 	.short	0x0100
        /*02b2*/ 	.byte	0x04
	.zero		1


	//   ....[23]....
        /*02b4*/ 	.word	0x00000c00
        /*02b8*/ 	.word	0x000000ff
        /*02bc*/ 	.word	0x000000c0
        /*02c0*/ 	.short	0x0100
        /*02c2*/ 	.byte	0x04
	.zero		1


	//   ....[24]....
        /*02c4*/ 	.word	0x00000c10
        /*02c8*/ 	.word	0x000000ff
        /*02cc*/ 	.word	0x000000a8
        /*02d0*/ 	.short	0x0100
        /*02d2*/ 	.byte	0x04
	.zero		1


	//   ....[25]....
        /*02d4*/ 	.word	0x00000c20
        /*02d8*/ 	.word	0x000000ff
        /*02dc*/ 	.word	0x000000c8
        /*02e0*/ 	.short	0x0100
        /*02e2*/ 	.byte	0x04
	.zero		1


	//   ....[26]....
        /*02e4*/ 	.word	0x00000d10
        /*02e8*/ 	.word	0x000000ff
        /*02ec*/ 	.word	0x000000d0
        /*02f0*/ 	.short	0x0100
        /*02f2*/ 	.byte	0x04
	.zero		1


	//   ....[27]....
        /*02f4*/ 	.word	0x00000d20
        /*02f8*/ 	.word	0x000000ff
        /*02fc*/ 	.word	0x000000e0
        /*0300*/ 	.short	0x0100
        /*0302*/ 	.byte	0x04
	.zero		1


	//   ....[28]....
        /*0304*/ 	.word	0x00000d30
        /*0308*/ 	.word	0x000000ff
        /*030c*/ 	.word	0x000000d8
        /*0310*/ 	.short	0x0100
        /*0312*/ 	.byte	0x04
	.zero		1


	//   ....[29]....
        /*0314*/ 	.word	0x00000d40
        /*0318*/ 	.word	0x000000ff
        /*031c*/ 	.word	0x000000e8
        /*0320*/ 	.short	0x0100
        /*0322*/ 	.byte	0x04
	.zero		1


	//   ....[30]....
        /*0324*/ 	.word	0x00000e40
        /*0328*/ 	.word	0x000000ff
        /*032c*/ 	.word	0x000000f0
        /*0330*/ 	.short	0x0100
        /*0332*/ 	.byte	0x06
	.zero		1


	//   ....[31]....
        /*0334*/ 	.word	0x00001ac0
        /*0338*/ 	.word	0x00000000
        /*033c*/ 	.word	0x000000e0
        /*0340*/ 	.short	0x010a
        /*0342*/ 	.byte	0xff
	.zero		1


	//   ....[32]....
        /*0344*/ 	.word	0x00001af0
        /*0348*/ 	.word	0x00000000
        /*034c*/ 	.word	0x000000d0
        /*0350*/ 	.short	0x0101
        /*0352*/ 	.byte	0xff
	.zero		1


	//   ....[33]....
        /*0354*/ 	.word	0x00001bb0
        /*0358*/ 	.word	0x000000ff
        /*035c*/ 	.word	0x00000010
        /*0360*/ 	.short	0x010a
        /*0362*/ 	.byte	0x04
	.zero		1


	//   ....[34]....
        /*0364*/ 	.word	0x00001c80
        /*0368*/ 	.word	0x000000ff
        /*036c*/ 	.word	0x00000010
        /*0370*/ 	.short	0x010a
        /*0372*/ 	.byte	0x07
	.zero		1


	//   ....[35]....
        /*0374*/ 	.word	0x00001de0
        /*0378*/ 	.word	0x000000ff
        /*037c*/ 	.word	0x00000010
        /*0380*/ 	.short	0x010a
        /*0382*/ 	.byte	0x04
	.zero		1


	//   ....[36]....
        /*0384*/ 	.word	0x000021b0
        /*0388*/ 	.word	0x000000ff
        /*038c*/ 	.word	0x00000068
        /*0390*/ 	.short	0x0101
        /*0392*/ 	.byte	0x16
	.zero		1


	//   ....[37]....
        /*0394*/ 	.word	0x000021d0
        /*0398*/ 	.word	0x000000ff
        /*039c*/ 	.word	0x00000010
        /*03a0*/ 	.short	0x010a
        /*03a2*/ 	.byte	0x04
	.zero		1


	//   ....[38]....
        /*03a4*/ 	.word	0x00002250
        /*03a8*/ 	.word	0x000000ff
        /*03ac*/ 	.word	0x00000010
        /*03b0*/ 	.short	0x010a
        /*03b2*/ 	.byte	0x07
	.zero		1


	//   ....[39]....
        /*03b4*/ 	.word	0x00002390
        /*03b8*/ 	.word	0x000000ff
        /*03bc*/ 	.word	0x00000010
        /*03c0*/ 	.short	0x010a
        /*03c2*/ 	.byte	0x04
	.zero		1


	//   ....[40]....
        /*03c4*/ 	.word	0x00002790
        /*03c8*/ 	.word	0x00000003
        /*03cc*/ 	.word	0x00000070
        /*03d0*/ 	.short	0x010a
        /*03d2*/ 	.byte	0xff
	.zero		1


	//   ....[41]....
        /*03d4*/ 	.word	0x000028e0
        /*03d8*/ 	.word	0x00000000
        /*03dc*/ 	.word	0x00000000
        /*03e0*/ 	.short	0x0101
        /*03e2*/ 	.byte	0xff
	.zero		1


	//   ....[42]....
        /*03e4*/ 	.word	0x00002ea0
        /*03e8*/ 	.word	0x000000ff
        /*03ec*/ 	.word	0x00000000
        /*03f0*/ 	.short	0x010a
        /*03f2*/ 	.byte	0x04
	.zero		1


	//   ....[43]....
        /*03f4*/ 	.word	0x00002f40
        /*03f8*/ 	.word	0x00000000
        /*03fc*/ 	.word	0x00000000
        /*0400*/ 	.short	0x010a
        /*0402*/ 	.byte	0xff
	.zero		1


	//   ....[44]....
        /*0404*/ 	.word	0x00003070
        /*0408*/ 	.word	0x00000000
        /*040c*/ 	.word	0x000000d0
        /*0410*/ 	.short	0x010a
        /*0412*/ 	.byte	0xff
	.zero		1


	//   ....[45]....
        /*0414*/ 	.word	0x000030e0
        /*0418*/ 	.word	0x00000000
        /*041c*/ 	.word	0x00000000
        /*0420*/ 	.short	0x0101
        /*0422*/ 	.byte	0xff
	.zero		1


	//   ....[46]....
        /*0424*/ 	.word	0x00003100
        /*0428*/ 	.word	0x000000ff
        /*042c*/ 	.word	0x00000080
        /*0430*/ 	.short	0x010a
        /*0432*/ 	.byte	0x04
	.zero		1


	//   ....[47]....
        /*0434*/ 	.word	0x00003220
        /*0438*/ 	.word	0x00000000
        /*043c*/ 	.word	0x00000070
        /*0440*/ 	.short	0x010a
        /*0442*/ 	.byte	0xff
	.zero		1


	//   ....[48]....
        /*0444*/ 	.word	0x00003320
        /*0448*/ 	.word	0x00000000
        /*044c*/ 	.word	0x00000000
        /*0450*/ 	.short	0x0101
        /*0452*/ 	.byte	0xff
	.zero		1


	//   ....[49]....
        /*0454*/ 	.word	0x000033b0
        /*0458*/ 	.word	0x000000ff
        /*045c*/ 	.word	0x00000080
        /*0460*/ 	.short	0x0106
        /*0462*/ 	.byte	0x04
	.zero		1


	//   ....[50]....
        /*0464*/ 	.word	0x000033d0
        /*0468*/ 	.word	0x000000ff
        /*046c*/ 	.word	0x00000080
        /*0470*/ 	.short	0x010a
        /*0472*/ 	.byte	0x04
	.zero		1


	//   ....[51]....
        /*0474*/ 	.word	0x00003460
        /*0478*/ 	.word	0x000000ff
        /*047c*/ 	.word	0x00000080
        /*0480*/ 	.short	0x0106
        /*0482*/ 	.byte	0x07
	.zero		1


	//   ....[52]....
        /*0484*/ 	.word	0x000034a0
        /*0488*/ 	.word	0x00000000
        /*048c*/ 	.word	0x00000080
        /*0490*/ 	.short	0x010a
        /*0492*/ 	.byte	0xff
	.zero		1


	//   ....[53]....
        /*0494*/ 	.word	0x00003700
        /*0498*/ 	.word	0x000000ff
        /*049c*/ 	.word	0x00000008
        /*04a0*/ 	.short	0x010a
        /*04a2*/ 	.byte	0x05
	.zero		1


	//   ....[54]....
        /*04a4*/ 	.word	0x00003720
        /*04a8*/ 	.word	0x000000ff
        /*04ac*/ 	.word	0x00000008
        /*04b0*/ 	.short	0x010a
        /*04b2*/ 	.byte	0x05
	.zero		1


	//   ....[55]....
        /*04b4*/ 	.word	0x000038c0
        /*04b8*/ 	.word	0x000000ff
        /*04bc*/ 	.word	0x00000008
        /*04c0*/ 	.short	0x010a
        /*04c2*/ 	.byte	0x05
	.zero		1


	//   ....[56]....
        /*04c4*/ 	.word	0x000038e0
        /*04c8*/ 	.word	0x000000ff
        /*04cc*/ 	.word	0x00000008
        /*04d0*/ 	.short	0x010a
        /*04d2*/ 	.byte	0x05
	.zero		1


	//   ....[57]....
        /*04d4*/ 	.word	0x000039b0
        /*04d8*/ 	.word	0x000000ff
        /*04dc*/ 	.word	0x00000000
        /*04e0*/ 	.short	0x0101
        /*04e2*/ 	.byte	0x04
	.zero		1


	//   ....[58]....
        /*04e4*/ 	.word	0x00003d70
        /*04e8*/ 	.word	0x00000003
        /*04ec*/ 	.word	0x00000070
        /*04f0*/ 	.short	0x010a
        /*04f2*/ 	.byte	0xff
	.zero		1


	//   ....[59]....
        /*04f4*/ 	.word	0x00003e30
        /*04f8*/ 	.word	0x00000003
        /*04fc*/ 	.word	0x00000000
        /*0500*/ 	.short	0x0101
        /*0502*/ 	.byte	0xff
	.zero		1


	//   ....[60]....
        /*0504*/ 	.word	0x00003f20
        /*0508*/ 	.word	0x000000ff
        /*050c*/ 	.word	0x00000000
        /*0510*/ 	.short	0x010a
        /*0512*/ 	.byte	0x04
	.zero		1


	//   ....[61]....
        /*0514*/ 	.word	0x00003f30
        /*0518*/ 	.word	0x000000ff
        /*051c*/ 	.word	0x000000b0
        /*0520*/ 	.short	0x010a
        /*0522*/ 	.byte	0x07
	.zero		1


	//   ....[62]....
        /*0524*/ 	.word	0x00003ff0
        /*0528*/ 	.word	0x000000ff
        /*052c*/ 	.word	0x00000000
        /*0530*/ 	.short	0x010a
        /*0532*/ 	.byte	0x05
	.zero		1


	//   ....[63]....
        /*0534*/ 	.word	0x00004140
        /*0538*/ 	.word	0x000000ff
        /*053c*/ 	.word	0x00000000
        /*0540*/ 	.short	0x010a
        /*0542*/ 	.byte	0x07
	.zero		1


	//   ....[64]....
        /*0544*/ 	.word	0x000048b0
        /*0548*/ 	.word	0x000000ff
        /*054c*/ 	.word	0x00000000
        /*0550*/ 	.short	0x010a
        /*0552*/ 	.byte	0x04
	.zero		1


	//   ....[65]....
        /*0554*/ 	.word	0x00004950
        /*0558*/ 	.word	0x000000ff
        /*055c*/ 	.word	0x00000000
        /*0560*/ 	.short	0x010a
        /*0562*/ 	.byte	0x05
	.zero		1


	//   ....[66]....
        /*0564*/ 	.word	0x000049e0
        /*0568*/ 	.word	0x000000ff
        /*056c*/ 	.word	0x00000000
        /*0570*/ 	.short	0x010a
        /*0572*/ 	.byte	0x05
	.zero		1


	//   ....[67]....
        /*0574*/ 	.word	0x00004a80
        /*0578*/ 	.word	0x00000002
        /*057c*/ 	.word	0x00000000
        /*0580*/ 	.short	0x010a
        /*0582*/ 	.byte	0xff
	.zero		1


	//   ....[68]....
        /*0584*/ 	.word	0x00004ac0
        /*0588*/ 	.word	0x00000002
        /*058c*/ 	.word	0x00000000
        /*0590*/ 	.short	0x010a
        /*0592*/ 	.byte	0xff
	.zero		1


	//   ....[69]....
        /*0594*/ 	.word	0x00004b40
        /*0598*/ 	.word	0x000000ff
        /*059c*/ 	.word	0x00000000
        /*05a0*/ 	.short	0x0101
        /*05a2*/ 	.byte	0x04
	.zero		1


	//   ....[70]....
        /*05a4*/ 	.word	0x00004b80
        /*05a8*/ 	.word	0x000000ff
        /*05ac*/ 	.word	0x000000f0
        /*05b0*/ 	.short	0x010a
        /*05b2*/ 	.byte	0x3e
	.zero		1


	//   ....[71]....
        /*05b4*/ 	.word	0x00004be0
        /*05b8*/ 	.word	0x000000ff
        /*05bc*/ 	.word	0x00000000
        /*05c0*/ 	.short	0x0101
        /*05c2*/ 	.byte	0x04
	.zero		1


	//   ....[72]....
        /*05c4*/ 	.word	0x000050b0
        /*05c8*/ 	.word	0x00000008
        /*05cc*/ 	.word	0x00000070
        /*05d0*/ 	.short	0x010a
        /*05d2*/ 	.byte	0xff
	.zero		1


	//   ....[73]....
        /*05d4*/ 	.word	0x00005220
        /*05d8*/ 	.word	0x00000000
        /*05dc*/ 	.word	0x00000000
        /*05e0*/ 	.short	0x0101
        /*05e2*/ 	.byte	0xff
	.zero		1


	//   ....[74]....
        /*05e4*/ 	.word	0x00005710
        /*05e8*/ 	.word	0x000000ff
        /*05ec*/ 	.word	0x00000068
        /*05f0*/ 	.short	0x010a
        /*05f2*/ 	.byte	0x15
	.zero		1


	//   ....[75]....
        /*05f4*/ 	.word	0x000058a0
        /*05f8*/ 	.word	0x000000ff
        /*05fc*/ 	.word	0x00000040
        /*0600*/ 	.short	0x010a
        /*0602*/ 	.byte	0x15
	.zero		1


	//   ....[76]....
        /*0604*/ 	.word	0x00005a00
        /*0608*/ 	.word	0x000000ff
        /*060c*/ 	.word	0x00000020
        /*0610*/ 	.short	0x010b
        /*0612*/ 	.byte	0x15
	.zero		1


	//   ....[77]....
        /*0614*/ 	.word	0x00005a20
        /*0618*/ 	.word	0x000000ff
        /*061c*/ 	.word	0x00000000
        /*0620*/ 	.short	0x0101
        /*0622*/ 	.byte	0x06
	.zero		1


	//   ....[78]....
        /*0624*/ 	.word	0x00005a30
        /*0628*/ 	.word	0x000000ff
        /*062c*/ 	.word	0x00000048
        /*0630*/ 	.short	0x010a
        /*0632*/ 	.byte	0x15
	.zero		1


	//   ....[79]....
        /*0634*/ 	.word	0x00005b90
        /*0638*/ 	.word	0x000000ff
        /*063c*/ 	.word	0x00000028
        /*0640*/ 	.short	0x010b
        /*0642*/ 	.byte	0x15
	.zero		1


	//   ....[80]....
        /*0644*/ 	.word	0x00005ba0
        /*0648*/ 	.word	0x000000ff
        /*064c*/ 	.word	0x00000000
        /*0650*/ 	.short	0x0101
        /*0652*/ 	.byte	0x07
	.zero		1


	//   ....[81]....
        /*0654*/ 	.word	0x00005bb0
        /*0658*/ 	.word	0x000000ff
        /*065c*/ 	.word	0x00000050
        /*0660*/ 	.short	0x010a
        /*0662*/ 	.byte	0x15
	.zero		1


	//   ....[82]....
        /*0664*/ 	.word	0x00005d00
        /*0668*/ 	.word	0x000000ff
        /*066c*/ 	.word	0x00000030
        /*0670*/ 	.short	0x010b
        /*0672*/ 	.byte	0x15
	.zero		1


	//   ....[83]....
        /*0674*/ 	.word	0x00005d20
        /*0678*/ 	.word	0x000000ff
        /*067c*/ 	.word	0x00000000
        /*0680*/ 	.short	0x0101
        /*0682*/ 	.byte	0x18
	.zero		1


	//   ....[84]....
        /*0684*/ 	.word	0x00005d30
        /*0688*/ 	.word	0x000000ff
        /*068c*/ 	.word	0x00000058
        /*0690*/ 	.short	0x010a
        /*0692*/ 	.byte	0x15
	.zero		1


	//   ....[85]....
        /*0694*/ 	.word	0x00005e90
        /*0698*/ 	.word	0x000000ff
        /*069c*/ 	.word	0x00000038
        /*06a0*/ 	.short	0x010b
        /*06a2*/ 	.byte	0x15
	.zero		1


	//   ....[86]....
        /*06a4*/ 	.word	0x00005eb0
        /*06a8*/ 	.word	0x000000ff
        /*06ac*/ 	.word	0x00000000
        /*06b0*/ 	.short	0x0101
        /*06b2*/ 	.byte	0x10
	.zero		1


	//   ....[87]....
        /*06b4*/ 	.word	0x00005ec0
        /*06b8*/ 	.word	0x000000ff
        /*06bc*/ 	.word	0x00000040
        /*06c0*/ 	.short	0x010a
        /*06c2*/ 	.byte	0x15
	.zero		1


	//   ....[88]....
        /*06c4*/ 	.word	0x00006020
        /*06c8*/ 	.word	0x000000ff
        /*06cc*/ 	.word	0x00000020
        /*06d0*/ 	.short	0x010b
        /*06d2*/ 	.byte	0x15
	.zero		1


	//   ....[89]....
        /*06d4*/ 	.word	0x00006030
        /*06d8*/ 	.word	0x000000ff
        /*06dc*/ 	.word	0x00000000
        /*06e0*/ 	.short	0x0101
        /*06e2*/ 	.byte	0x06
	.zero		1


	//   ....[90]....
        /*06e4*/ 	.word	0x00006040
        /*06e8*/ 	.word	0x000000ff
        /*06ec*/ 	.word	0x00000048
        /*06f0*/ 	.short	0x010a
        /*06f2*/ 	.byte	0x15
	.zero		1


	//   ....[91]....
        /*06f4*/ 	.word	0x000061a0
        /*06f8*/ 	.word	0x000000ff
        /*06fc*/ 	.word	0x00000028
        /*0700*/ 	.short	0x010b
        /*0702*/ 	.byte	0x15
	.zero		1


	//   ....[92]....
        /*0704*/ 	.word	0x000061b0
        /*0708*/ 	.word	0x000000ff
        /*070c*/ 	.word	0x00000000
        /*0710*/ 	.short	0x0101
        /*0712*/ 	.byte	0x07
	.zero		1


	//   ....[93]....
        /*0714*/ 	.word	0x000061c0
        /*0718*/ 	.word	0x000000ff
        /*071c*/ 	.word	0x00000050
        /*0720*/ 	.short	0x010a
        /*0722*/ 	.byte	0x15
	.zero		1


	//   ....[94]....
        /*0724*/ 	.word	0x00006330
        /*0728*/ 	.word	0x000000ff
        /*072c*/ 	.word	0x00000030
        /*0730*/ 	.short	0x010b
        /*0732*/ 	.byte	0x15
	.zero		1


	//   ....[95]....
        /*0734*/ 	.word	0x00006340
        /*0738*/ 	.word	0x000000ff
        /*073c*/ 	.word	0x00000000
        /*0740*/ 	.short	0x0101
        /*0742*/ 	.byte	0x18
	.zero		1


	//   ....[96]....
        /*0744*/ 	.word	0x00006350
        /*0748*/ 	.word	0x000000ff
        /*074c*/ 	.word	0x00000058
        /*0750*/ 	.short	0x010a
        /*0752*/ 	.byte	0x15
	.zero		1


	//   ....[97]....
        /*0754*/ 	.word	0x00006540
        /*0758*/ 	.word	0x000000ff
        /*075c*/ 	.word	0x00000038
        /*0760*/ 	.short	0x010b
        /*0762*/ 	.byte	0x15
	.zero		1


	//   ....[98]....
        /*0764*/ 	.word	0x00006550
        /*0768*/ 	.word	0x000000ff
        /*076c*/ 	.word	0x00000000
        /*0770*/ 	.short	0x0101
        /*0772*/ 	.byte	0x10
	.zero		1


	//   ....[99]....
        /*0774*/ 	.word	0x00006570
        /*0778*/ 	.word	0x000000ff
        /*077c*/ 	.word	0x00000040
        /*0780*/ 	.short	0x010a
        /*0782*/ 	.byte	0x15
	.zero		1


	//   ....[100]....
        /*0784*/ 	.word	0x00006590
        /*0788*/ 	.word	0x000000ff
        /*078c*/ 	.word	0x00000048
        /*0790*/ 	.short	0x010a
        /*0792*/ 	.byte	0x15
	.zero		1


	//   ....[101]....
        /*0794*/ 	.word	0x000065b0
        /*0798*/ 	.word	0x000000ff
        /*079c*/ 	.word	0x00000050
        /*07a0*/ 	.short	0x010a
        /*07a2*/ 	.byte	0x15
	.zero		1


	//   ....[102]....
        /*07a4*/ 	.word	0x00006600
        /*07a8*/ 	.word	0x00000002
        /*07ac*/ 	.word	0x00000058
        /*07b0*/ 	.short	0x010a
        /*07b2*/ 	.byte	0xff
	.zero		1


	//   ....[103]....
        /*07b4*/ 	.word	0x00006920
        /*07b8*/ 	.word	0x00000000
        /*07bc*/ 	.word	0x00000070
        /*07c0*/ 	.short	0x010a
        /*07c2*/ 	.byte	0xff
	.zero		1


	//   ....[104]....
        /*07c4*/ 	.word	0x000069f0
        /*07c8*/ 	.word	0x00000000
        /*07cc*/ 	.word	0x00000000
        /*07d0*/ 	.short	0x0101
        /*07d2*/ 	.byte	0xff
	.zero		1


	//   ....[105]....
        /*07d4*/ 	.word	0x00007630
        /*07d8*/ 	.word	0x000000ff
        /*07dc*/ 	.word	0x00000020
        /*07e0*/ 	.short	0x010a
        /*07e2*/ 	.byte	0x2b
	.zero		1


	//   ....[106]....
        /*07e4*/ 	.word	0x00007660
        /*07e8*/ 	.word	0x00000049
        /*07ec*/ 	.word	0x00000090
        /*07f0*/ 	.short	0x010a
        /*07f2*/ 	.byte	0xff
	.zero		1


	//   ....[107]....
        /*07f4*/ 	.word	0x00007750
        /*07f8*/ 	.word	0x000000ff
        /*07fc*/ 	.word	0x00000020
        /*0800*/ 	.short	0x010a
        /*0802*/ 	.byte	0x2b
	.zero		1


	//   ....[108]....
        /*0804*/ 	.word	0x00007840
        /*0808*/ 	.word	0x00000049
        /*080c*/ 	.word	0x00000090
        /*0810*/ 	.short	0x010a
        /*0812*/ 	.byte	0xff
	.zero		1


	//   ....[109]....
        /*0814*/ 	.word	0x00008010
        /*0818*/ 	.word	0x00000000
        /*081c*/ 	.word	0x00000000
        /*0820*/ 	.short	0x0101
        /*0822*/ 	.byte	0xff
	.zero		1


	//   ....[110]....
        /*0824*/ 	.word	0x00008020
        /*0828*/ 	.word	0x00000002
        /*082c*/ 	.word	0x00000020
        /*0830*/ 	.short	0x010a
        /*0832*/ 	.byte	0xff
	.zero		1


	//   ....[111]....
        /*0834*/ 	.word	0x00008100
        /*0838*/ 	.word	0x00000002
        /*083c*/ 	.word	0x00000020
        /*0840*/ 	.short	0x010a
        /*0842*/ 	.byte	0xff
	.zero		1


	//   ....[112]....
        /*0844*/ 	.word	0x00008960
        /*0848*/ 	.word	0x00000015
        /*084c*/ 	.word	0x00000000
        /*0850*/ 	.short	0x0101
        /*0852*/ 	.byte	0xff
	.zero		1


	//   ....[113]....
        /*0854*/ 	.word	0x00008980
        /*0858*/ 	.word	0x00000000
        /*085c*/ 	.word	0x00000020
        /*0860*/ 	.short	0x010a
        /*0862*/ 	.byte	0xff
	.zero		1


	//   ....[114]....
        /*0864*/ 	.word	0x00008a50
        /*0868*/ 	.word	0x00000000
        /*086c*/ 	.word	0x00000020
        /*0870*/ 	.short	0x010a
        /*0872*/ 	.byte	0xff
	.zero		1


	//   ....[115]....
        /*0874*/ 	.word	0x000092c0
        /*0878*/ 	.word	0x00000015
        /*087c*/ 	.word	0x00000000
        /*0880*/ 	.short	0x0101
        /*0882*/ 	.byte	0xff
	.zero		1


	//   ....[116]....
        /*0884*/ 	.word	0x000092e0
        /*0888*/ 	.word	0x00000000
        /*088c*/ 	.word	0x00000020
        /*0890*/ 	.short	0x010a
        /*0892*/ 	.byte	0xff
	.zero		1


	//   ....[117]....
        /*0894*/ 	.word	0x000093b0
        /*0898*/ 	.word	0x00000000
        /*089c*/ 	.word	0x00000020
        /*08a0*/ 	.short	0x010a
        /*08a2*/ 	.byte	0xff
	.zero		1


	//   ....[118]....
        /*08a4*/ 	.word	0x00009c50
        /*08a8*/ 	.word	0x00000015
        /*08ac*/ 	.word	0x00000000
        /*08b0*/ 	.short	0x0101
        /*08b2*/ 	.byte	0xff
	.zero		1


	//   ....[119]....
        /*08b4*/ 	.word	0x00009c70
        /*08b8*/ 	.word	0x00000000
        /*08bc*/ 	.word	0x00000020
        /*08c0*/ 	.short	0x010a
        /*08c2*/ 	.byte	0xff
	.zero		1


	//   ....[120]....
        /*08c4*/ 	.word	0x00009d40
        /*08c8*/ 	.word	0x00000000
        /*08cc*/ 	.word	0x00000020
        /*08d0*/ 	.short	0x010a
        /*08d2*/ 	.byte	0xff
	.zero		1


	//   ....[121]....
        /*08d4*/ 	.word	0x0000a620
        /*08d8*/ 	.word	0x00000015
        /*08dc*/ 	.word	0x00000000
        /*08e0*/ 	.short	0x0101
        /*08e2*/ 	.byte	0xff
	.zero		1


	//   ....[122]....
        /*08e4*/ 	.word	0x0000a640
        /*08e8*/ 	.word	0x00000000
        /*08ec*/ 	.word	0x00000020
        /*08f0*/ 	.short	0x010a
        /*08f2*/ 	.byte	0xff
	.zero		1


	//   ....[123]....
        /*08f4*/ 	.word	0x0000a710
        /*08f8*/ 	.word	0x00000000
        /*08fc*/ 	.word	0x00000020
        /*0900*/ 	.short	0x010a
        /*0902*/ 	.byte	0xff
	.zero		1


	//   ....[124]....
        /*0904*/ 	.word	0x0000afc0
        /*0908*/ 	.word	0x00000015
        /*090c*/ 	.word	0x00000000
        /*0910*/ 	.short	0x0101
        /*0912*/ 	.byte	0xff
	.zero		1


	//   ....[125]....
        /*0914*/ 	.word	0x0000afe0
        /*0918*/ 	.word	0x00000000
        /*091c*/ 	.word	0x00000020
        /*0920*/ 	.short	0x010a
        /*0922*/ 	.byte	0xff
	.zero		1


	//   ....[126]....
        /*0924*/ 	.word	0x0000b0b0
        /*0928*/ 	.word	0x00000000
        /*092c*/ 	.word	0x00000020
        /*0930*/ 	.short	0x010a
        /*0932*/ 	.byte	0xff
	.zero		1


	//   ....[127]....
        /*0934*/ 	.word	0x0000b960
        /*0938*/ 	.word	0x00000015
        /*093c*/ 	.word	0x00000000
        /*0940*/ 	.short	0x0101
        /*0942*/ 	.byte	0xff
	.zero		1


	//   ....[128]....
        /*0944*/ 	.word	0x0000b980
        /*0948*/ 	.word	0x00000000
        /*094c*/ 	.word	0x00000020
        /*0950*/ 	.short	0x010a
        /*0952*/ 	.byte	0xff
	.zero		1


	//   ....[129]....
        /*0954*/ 	.word	0x0000ba50
        /*0958*/ 	.word	0x00000000
        /*095c*/ 	.word	0x00000020
        /*0960*/ 	.short	0x010a
        /*0962*/ 	.byte	0xff
	.zero		1


	//   ....[130]....
        /*0964*/ 	.word	0x0000bd60
        /*0968*/ 	.word	0x00000049
        /*096c*/ 	.word	0x00000000
        /*0970*/ 	.short	0x0101
        /*0972*/ 	.byte	0xff
	.zero		1


	//   ....[131]....
        /*0974*/ 	.word	0x0000c300
        /*0978*/ 	.word	0x00000000
        /*097c*/ 	.word	0x00000000
        /*0980*/ 	.short	0x0101
        /*0982*/ 	.byte	0xff
	.zero		1


	//   ....[132]....
        /*0984*/ 	.word	0x0000c5b0
        /*0988*/ 	.word	0x000000ff
        /*098c*/ 	.word	0x00000000
        /*0990*/ 	.short	0x0101
        /*0992*/ 	.byte	0x04
	.zero		1


	//   ....[133]....
        /*0994*/ 	.word	0x0000c5d0
        /*0998*/ 	.word	0x00000000
        /*099c*/ 	.word	0x000000e0
        /*09a0*/ 	.short	0x010a
        /*09a2*/ 	.byte	0xff
	.zero		1


	//   ....[134]....
        /*09a4*/ 	.word	0x0000c630
        /*09a8*/ 	.word	0x00000000
        /*09ac*/ 	.word	0x00000010
        /*09b0*/ 	.short	0x010a
        /*09b2*/ 	.byte	0xff
	.zero		1


	//   ....[135]....
        /*09b4*/ 	.word	0x0000c690
        /*09b8*/ 	.word	0x00000000
        /*09bc*/ 	.word	0x00000010
        /*09c0*/ 	.short	0x010a
        /*09c2*/ 	.byte	0xff
	.zero		1


	//   ....[136]....
        /*09c4*/ 	.word	0x0000c6e0
        /*09c8*/ 	.word	0x00000003
        /*09cc*/ 	.word	0x00000070
        /*09d0*/ 	.short	0x010a
        /*09d2*/ 	.byte	0xff
	.zero		1


	//   ....[137]....
        /*09d4*/ 	.word	0x0000c740
        /*09d8*/ 	.word	0x00000000
        /*09dc*/ 	.word	0x00000000
        /*09e0*/ 	.short	0x010a
        /*09e2*/ 	.byte	0xff
	.zero		1


	//   ....[138]....
        /*09e4*/ 	.word	0x0000c790
        /*09e8*/ 	.word	0x00000000
        /*09ec*/ 	.word	0x000000d0
        /*09f0*/ 	.short	0x010a
        /*09f2*/ 	.byte	0xff
	.zero		1


	//   ....[139]....
        /*09f4*/ 	.word	0x0000c7f0
        /*09f8*/ 	.word	0x00000000
        /*09fc*/ 	.word	0x00000080
        /*0a00*/ 	.short	0x010a
        /*0a02*/ 	.byte	0xff
	.zero		1


	//   ....[140]....
        /*0a04*/ 	.word	0x0000c840
        /*0a08*/ 	.word	0x00000000
        /*0a0c*/ 	.word	0x00000070
        /*0a10*/ 	.short	0x010a
        /*0a12*/ 	.byte	0xff
	.zero		1


	//   ....[141]....
        /*0a14*/ 	.word	0x0000c8a0
        /*0a18*/ 	.word	0x00000000
        /*0a1c*/ 	.word	0x00000080
        /*0a20*/ 	.short	0x010a
        /*0a22*/ 	.byte	0xff
	.zero		1


	//   ....[142]....
        /*0a24*/ 	.word	0x0000c900
        /*0a28*/ 	.word	0x00000007
        /*0a2c*/ 	.word	0x00000008
        /*0a30*/ 	.short	0x010a
        /*0a32*/ 	.byte	0xff
	.zero		1


	//   ....[143]....
        /*0a34*/ 	.word	0x0000c9f0
        /*0a38*/ 	.word	0x00000005
        /*0a3c*/ 	.word	0x00000008
        /*0a40*/ 	.short	0x010a
        /*0a42*/ 	.byte	0xff
	.zero		1


	//   ....[144]....
        /*0a44*/ 	.word	0x0000ca40
        /*0a48*/ 	.word	0x00000003
        /*0a4c*/ 	.word	0x00000070
        /*0a50*/ 	.short	0x010a
        /*0a52*/ 	.byte	0xff
	.zero		1


	//   ....[145]....
        /*0a54*/ 	.word	0x0000cab0
        /*0a58*/ 	.word	0x00000003
        /*0a5c*/ 	.word	0x000000b0
        /*0a60*/ 	.short	0x010a
        /*0a62*/ 	.byte	0xff
	.zero		1


	//   ....[146]....
        /*0a64*/ 	.word	0x0000cb10
        /*0a68*/ 	.word	0x00000003
        /*0a6c*/ 	.word	0x00000000
        /*0a70*/ 	.short	0x010a
        /*0a72*/ 	.byte	0xff
	.zero		1


	//   ....[147]....
        /*0a74*/ 	.word	0x0000cb70
        /*0a78*/ 	.word	0x00000002
        /*0a7c*/ 	.word	0x00000000
        /*0a80*/ 	.short	0x010a
        /*0a82*/ 	.byte	0xff
	.zero		1


	//   ....[148]....
        /*0a84*/ 	.word	0x0000cbd0
        /*0a88*/ 	.word	0x00000002
        /*0a8c*/ 	.word	0x00000000
        /*0a90*/ 	.short	0x010a
        /*0a92*/ 	.byte	0xff
	.zero		1


	//   ....[149]....
        /*0a94*/ 	.word	0x0000cc30
        /*0a98*/ 	.word	0x00000002
        /*0a9c*/ 	.word	0x00000000
        /*0aa0*/ 	.short	0x010a
        /*0aa2*/ 	.byte	0xff
	.zero		1


	//   ....[150]....
        /*0aa4*/ 	.word	0x0000cc90
        /*0aa8*/ 	.word	0x00000002
        /*0aac*/ 	.word	0x000000f0
        /*0ab0*/ 	.short	0x010a
        /*0ab2*/ 	.byte	0xff
	.zero		1


	//   ....[151]....
        /*0ab4*/ 	.word	0x0000cce0
        /*0ab8*/ 	.word	0x00000008
        /*0abc*/ 	.word	0x00000070
        /*0ac0*/ 	.short	0x010a
        /*0ac2*/ 	.byte	0xff
	.zero		1


	//   ....[152]....
        /*0ac4*/ 	.word	0x0000cd40
        /*0ac8*/ 	.word	0x00000000
        /*0acc*/ 	.word	0x00000068
        /*0ad0*/ 	.short	0x010a
        /*0ad2*/ 	.byte	0xff
	.zero		1


	//   ....[153]....
        /*0ad4*/ 	.word	0x0000cda0
        /*0ad8*/ 	.word	0x00000000
        /*0adc*/ 	.word	0x00000040
        /*0ae0*/ 	.short	0x010a
        /*0ae2*/ 	.byte	0xff
	.zero		1


	//   ....[154]....
        /*0ae4*/ 	.word	0x0000ce00
        /*0ae8*/ 	.word	0x00000000
        /*0aec*/ 	.word	0x00000048
        /*0af0*/ 	.short	0x010a
        /*0af2*/ 	.byte	0xff
	.zero		1


	//   ....[155]....
        /*0af4*/ 	.word	0x0000ce60
        /*0af8*/ 	.word	0x00000000
        /*0afc*/ 	.word	0x00000050
        /*0b00*/ 	.short	0x010a
        /*0b02*/ 	.byte	0xff
	.zero		1


	//   ....[156]....
        /*0b04*/ 	.word	0x0000cec0
        /*0b08*/ 	.word	0x00000000
        /*0b0c*/ 	.word	0x00000058
        /*0b10*/ 	.short	0x010a
        /*0b12*/ 	.byte	0xff
	.zero		1


	//   ....[157]....
        /*0b14*/ 	.word	0x0000cf20
        /*0b18*/ 	.word	0x00000000
        /*0b1c*/ 	.word	0x00000040
        /*0b20*/ 	.short	0x010a
        /*0b22*/ 	.byte	0xff
	.zero		1


	//   ....[158]....
        /*0b24*/ 	.word	0x0000cf80
        /*0b28*/ 	.word	0x00000000
        /*0b2c*/ 	.word	0x00000048
        /*0b30*/ 	.short	0x010a
        /*0b32*/ 	.byte	0xff
	.zero		1


	//   ....[159]....
        /*0b34*/ 	.word	0x0000cfe0
        /*0b38*/ 	.word	0x00000000
        /*0b3c*/ 	.word	0x00000050
        /*0b40*/ 	.short	0x010a
        /*0b42*/ 	.byte	0xff
	.zero		1


	//   ....[160]....
        /*0b44*/ 	.word	0x0000d040
        /*0b48*/ 	.word	0x00000000
        /*0b4c*/ 	.word	0x00000058
        /*0b50*/ 	.short	0x010a
        /*0b52*/ 	.byte	0xff
	.zero		1


	//   ....[161]....
        /*0b54*/ 	.word	0x0000d0a0
        /*0b58*/ 	.word	0x00000000
        /*0b5c*/ 	.word	0x00000040
        /*0b60*/ 	.short	0x010a
        /*0b62*/ 	.byte	0xff
	.zero		1


	//   ....[162]....
        /*0b64*/ 	.word	0x0000d100
        /*0b68*/ 	.word	0x00000000
        /*0b6c*/ 	.word	0x00000048
        /*0b70*/ 	.short	0x010a
        /*0b72*/ 	.byte	0xff
	.zero		1


	//   ....[163]....
        /*0b74*/ 	.word	0x0000d160
        /*0b78*/ 	.word	0x00000002
        /*0b7c*/ 	.word	0x00000050
        /*0b80*/ 	.short	0x010a
        /*0b82*/ 	.byte	0xff
	.zero		1


	//   ....[164]....
        /*0b84*/ 	.word	0x0000d1b0
        /*0b88*/ 	.word	0x00000000
        /*0b8c*/ 	.word	0x00000070
        /*0b90*/ 	.short	0x010a
        /*0b92*/ 	.byte	0xff
	.zero		1


	//   ....[165]....
        /*0b94*/ 	.word	0x0000d210
        /*0b98*/ 	.word	0x00000002
        /*0b9c*/ 	.word	0x00000020
        /*0ba0*/ 	.short	0x010a
        /*0ba2*/ 	.byte	0xff
	.zero		1


	//   ....[166]....
        /*0ba4*/ 	.word	0x0000d260
        /*0ba8*/ 	.word	0x00000049
        /*0bac*/ 	.word	0x00000090
        /*0bb0*/ 	.short	0x010a
        /*0bb2*/ 	.byte	0xff
	.zero		1


	//   ....[167]....
        /*0bb4*/ 	.word	0x0000d2b0
        /*0bb8*/ 	.word	0x00000002
        /*0bbc*/ 	.word	0x00000020
        /*0bc0*/ 	.short	0x010a
        /*0bc2*/ 	.byte	0xff
	.zero		1


	//   ....[168]....
        /*0bc4*/ 	.word	0x0000d300
        /*0bc8*/ 	.word	0x00000000
        /*0bcc*/ 	.word	0x00000020
        /*0bd0*/ 	.short	0x010a
        /*0bd2*/ 	.byte	0xff
	.zero		1


	//   ....[169]....
        /*0bd4*/ 	.word	0x0000d350
        /*0bd8*/ 	.word	0x00000000
        /*0bdc*/ 	.word	0x00000020
        /*0be0*/ 	.short	0x010a
        /*0be2*/ 	.byte	0xff
	.zero		1


	//   ....[170]....
        /*0be4*/ 	.word	0x0000d3a0
        /*0be8*/ 	.word	0x00000000
        /*0bec*/ 	.word	0x00000020
        /*0bf0*/ 	.short	0x010a
        /*0bf2*/ 	.byte	0xff
	.zero		1


	//   ....[171]....
        /*0bf4*/ 	.word	0x0000d3f0
        /*0bf8*/ 	.word	0x00000000
        /*0bfc*/ 	.word	0x00000020
        /*0c00*/ 	.short	0x010a
        /*0c02*/ 	.byte	0xff
	.zero		1


	//   ....[172]....
        /*0c04*/ 	.word	0x0000d440
        /*0c08*/ 	.word	0x00000000
        /*0c0c*/ 	.word	0x00000020
        /*0c10*/ 	.short	0x010a
        /*0c12*/ 	.byte	0xff
	.zero		1


	//   ....[173]....
        /*0c14*/ 	.word	0x0000d490
        /*0c18*/ 	.word	0x00000000
        /*0c1c*/ 	.word	0x00000020
        /*0c20*/ 	.short	0x010a
        /*0c22*/ 	.byte	0xff
	.zero		1


	//----- nvinfo : EIATTR_NUM_MBARRIERS
	.align		4
.L_47:
        /*0c24*/ 	.byte	0x03, 0x38
        /*0c26*/ 	.short	0x001f


	//----- nvinfo : EIATTR_EXIT_INSTR_OFFSETS
	.align		4
        /*0c28*/ 	.byte	0x04, 0x1c
        /*0c2a*/ 	.short	(.L_49 - .L_48)


	//   ....[0]....
.L_48:
        /*0c2c*/ 	.word	0x00002f70


	//   ....[1]....
        /*0c30*/ 	.word	0x00003470


	//   ....[2]....
        /*0c34*/ 	.word	0x000034d0


	//   ....[3]....
        /*0c38*/ 	.word	0x00004e20


	//   ....[4]....
        /*0c3c*/ 	.word	0x00006630


	//   ....[5]....
        /*0c40*/ 	.word	0x00006670


	//   ....[6]....
        /*0c44*/ 	.word	0x0000c4a0


	//   ....[7]....
        /*0c48*/ 	.word	0x0000c520


	//   ....[8]....
        /*0c4c*/ 	.word	0x0000c550


	//   ....[9]....
        /*0c50*/ 	.word	0x0000c5c0


	//----- nvinfo : EIATTR_MAX_THREADS
	.align		4
.L_49:
        /*0c54*/ 	.byte	0x04, 0x05
        /*0c56*/ 	.short	(.L_51 - .L_50)
.L_50:
        /*0c58*/ 	.word	0x00000100
        /*0c5c*/ 	.word	0x00000001
        /*0c60*/ 	.word	0x00000001


	//----- nvinfo : EIATTR_CRS_STACK_SIZE
	.align		4
.L_51:
        /*0c64*/ 	.byte	0x04, 0x1e
        /*0c66*/ 	.short	(.L_53 - .L_52)
.L_52:
        /*0c68*/ 	.word	0x00000000


	//----- nvinfo : EIATTR_CBANK_PARAM_SIZE
	.align		4
.L_53:
        /*0c6c*/ 	.byte	0x03, 0x19
        /*0c6e*/ 	.short	0x0800


	//----- nvinfo : EIATTR_PARAM_CBANK
	.align		4
        /*0c70*/ 	.byte	0x04, 0x0a
        /*0c72*/ 	.short	(.L_55 - .L_54)
	.align		4
.L_54:
        /*0c74*/ 	.word	index@(.nv.constant0._ZN7cutlass13device_kernelINS_4gemm6kernel13GemmUniversalIN4cute5tupleIJiiiiEEENS1_10collective13CollectiveMmaINS1_35MainloopSm100TmaUmmaWarpSpecializedILi2ELi2ELi4ENS5_IJNS4_1CILi8EEENSA_ILi1EEESC_EEEEENS5_IJNSA_ILi256EEENSA_ILi128EEESG_EEENS_10tfloat32_tENS5_IJlSC_lEEESI_SJ_NS4_8TiledMMAINS4_8MMA_AtomIJNS4_23SM100_MMA_TF32_2x1SM_SSISI_SI_fLi256ELi128ELNS4_4UMMA5MajorE0ELSO_0ELNSN_7ScaleInE0ELSP_0EEEEEENS4_6LayoutINS5_IJSC_SC_SC_EEENS5_IJNSA_ILi0EEESU_SU_EEEEENS5_IJNS4_10UnderscoreESX_SX_EEEEENS4_18SM100_TMA_2SM_LOADENS4_14ComposedLayoutINS4_7SwizzleILi3ELi4ELi3EEENS4_18smem_ptr_flag_bitsILi32EEENSS_INS5_IJSB_NSA_ILi32EEEEEENS5_IJS16_SC_EEEEEEEvNS4_8identityENS4_28SM100_TMA_2SM_LOAD_MULTICASTES1A_vS1B_EENS_8epilogue10collective18CollectiveEpilogueINS1E_23Sm100TmaWarpSpecializedILi4ELi2ELi16ELb1ELb0EEEJNS5_IJSG_SG_SG_EEENS5_IJNSS_ISG_SC_EENSS_INSA_ILi16EEESC_EEEEESI_SJ_SI_SJ_NS1E_6fusion15FusionCallbacksIS1I_NS1O_17LinearCombinationISI_fSI_fLNS_15FloatRoundStyleE2EEES1J_S1N_JEEENS4_5SM1004TMEM4LOAD26SM100_TMEM_LOAD_32dp32b16xENS4_13SM90_TMA_LOADENS11_INS12_ILi2ELi4ELi3EEES15_NSS_INS5_IJSB_S1L_EEENS5_IJS1L_SC_EEEEEEENS4_39AutoVectorizingCopyWithAssumedAlignmentILi128EEENS4_14SM90_TMA_STOREES23_S25_S25_EEEvvEEEEvNT_6ParamsE)
        /*0c78*/ 	.short	0x0380
        /*0c7a*/ 	.short	0x0800


	//----- nvinfo : EIATTR_SW_WAR
	.align		4
.L_55:
        /*0c7c*/ 	.byte	0x04, 0x36
        /*0c7e*/ 	.short	(.L_57 - .L_56)
.L_56:
        /*0c80*/ 	.word	0x00000008
.L_57:


//--------------------- .nv.callgraph             --------------------------
	.section	.nv.callgraph,"",@"SHT_CUDA_CALLGRAPH"
	.align	4
	.sectionentsize	8
	.align		4
        /*0000*/ 	.word	0x00000000
	.align		4
        /*0004*/ 	.word	0xffffffff
	.align		4
        /*0008*/ 	.word	index@(_ZN7cutlass13device_kernelINS_4gemm6kernel13GemmUniversalIN4cute5tupleIJiiiiEEENS1_10collective13CollectiveMmaINS1_35MainloopSm100TmaUmmaWarpSpecializedILi2ELi2ELi4ENS5_IJNS4_1CILi8EEENSA_ILi1EEESC_EEEEENS5_IJNSA_ILi256EEENSA_ILi128EEESG_EEENS_10tfloat32_tENS5_IJlSC_lEEESI_SJ_NS4_8TiledMMAINS4_8MMA_AtomIJNS4_23SM100_MMA_TF32_2x1SM_SSISI_SI_fLi256ELi128ELNS4_4UMMA5MajorE0ELSO_0ELNSN_7ScaleInE0ELSP_0EEEEEENS4_6LayoutINS5_IJSC_SC_SC_EEENS5_IJNSA_ILi0EEESU_SU_EEEEENS5_IJNS4_10UnderscoreESX_SX_EEEEENS4_18SM100_TMA_2SM_LOADENS4_14ComposedLayoutINS4_7SwizzleILi3ELi4ELi3EEENS4_18smem_ptr_flag_bitsILi32EEENSS_INS5_IJSB_NSA_ILi32EEEEEENS5_IJS16_SC_EEEEEEEvNS4_8identityENS4_28SM100_TMA_2SM_LOAD_MULTICASTES1A_vS1B_EENS_8epilogue10collective18CollectiveEpilogueINS1E_23Sm100TmaWarpSpecializedILi4ELi2ELi16ELb1ELb0EEEJNS5_IJSG_SG_SG_EEENS5_IJNSS_ISG_SC_EENSS_INSA_ILi16EEESC_EEEEESI_SJ_SI_SJ_NS1E_6fusion15FusionCallbacksIS1I_NS1O_17LinearCombinationISI_fSI_fLNS_15FloatRoundStyleE2EEES1J_S1N_JEEENS4_5SM1004TMEM4LOAD26SM100_TMEM_LOAD_32dp32b16xENS4_13SM90_TMA_LOADENS11_INS12_ILi2ELi4ELi3EEES15_NSS_INS5_IJSB_S1L_EEENS5_IJS1L_SC_EEEEEEENS4_39AutoVectorizingCopyWithAssumedAlignmentILi128EEENS4_14SM90_TMA_STOREES23_S25_S25_EEEvvEEEEvNT_6ParamsE)
	.align		4
        /*000c*/ 	.word	index@(__assertfail)
	.align		4
        /*0010*/ 	.word	0x00000000
	.align		4
        /*0014*/ 	.word	0xfffffffe
	.align		4
        /*0018*/ 	.word	0x00000000
	.align		4
        /*001c*/ 	.word	0xfffffffd
	.align		4
        /*0020*/ 	.word	0x00000000
	.align		4
        /*0024*/ 	.word	0xfffffffc


//--------------------- .nv.constant4             --------------------------
	.section	.nv.constant4,"a",@progbits
	.align	8
	.align		8
.nv.constant4:
        /*0000*/ 	.dword	__assertfail
	.align		8
        /*0008*/ 	.dword	__unnamed_1
	.align		8
        /*0010*/ 	.dword	__unnamed_2
	.align		8
        /*0018*/ 	.dword	_ZN40_INTERNAL_bf14cc5a_4_k_cu_5a2fcfad_295594cuda3std3__45__cpo5beginE
	.align		8
        /*0020*/ 	.dword	_ZN40_INTERNAL_bf14cc5a_4_k_cu_5a2fcfad_295594cuda3std3__45__cpo3endE
	.align		8
        /*0028*/ 	.dword	_ZN40_INTERNAL_bf14cc5a_4_k_cu_5a2fcfad_295594cuda3std3__45__cpo6cbeginE
	.align		8
        /*0030*/ 	.dword	_ZN40_INTERNAL_bf14cc5a_4_k_cu_5a2fcfad_295594cuda3std3__45__cpo4cendE
	.align		8
        /*0038*/ 	.dword	_ZN40_INTERNAL_bf14cc5a_4_k_cu_5a2fcfad_295594cuda3std3__442_GLOBAL__N__bf14cc5a_4_k_cu_5a2fcfad_295596ignoreE
	.align		8
        /*0040*/ 	.dword	_ZN40_INTERNAL_bf14cc5a_4_k_cu_5a2fcfad_295594cuda3std3__419piecewise_constructE
	.align		8
        /*0048*/ 	.dword	_ZN40_INTERNAL_bf14cc5a_4_k_cu_5a2fcfad_295594cuda3std3__48in_placeE
	.align		8
        /*0050*/ 	.dword	_ZN40_INTERNAL_bf14cc5a_4_k_cu_5a2fcfad_295594cuda3std6ranges3__45__cpo4swapE
	.align		8
        /*0058*/ 	.dword	_ZN40_INTERNAL_bf14cc5a_4_k_cu_5a2fcfad_295594cuda3std6ranges3__45__cpo9iter_moveE
	.align		8
        /*0060*/ 	.dword	_ZN40_INTERNAL_bf14cc5a_4_k_cu_5a2fcfad_295594cute7productE
	.align		8
        /*0068*/ 	.dword	_ZN40_INTERNAL_bf14cc5a_4_k_cu_5a2fcfad_295594cute1_E
	.align		8
        /*0070*/ 	.dword	$str$25
	.align		8
        /*0078*/ 	.dword	$str$26
	.align		8
        /*0080*/ 	.dword	$str$27
	.align		8
        /*0088*/ 	.dword	$str$28


//--------------------- .text._ZN7cutlass13device_kernelINS_4gemm6kernel13GemmUniversalIN4cute5tupleIJiiiiEEENS1_10collective13CollectiveMmaINS1_35MainloopSm100TmaUmmaWarpSpecializedILi2ELi2ELi4ENS5_IJNS4_1CILi8EEENSA_ILi1EEESC_EEEEENS5_IJNSA_ILi256EEENSA_ILi128EEESG_EEENS_10tfloat32_tENS5_IJlSC_lEEESI_SJ_NS4_8TiledMMAINS4_8MMA_AtomIJNS4_23SM100_MMA_TF32_2x1SM_SSISI_SI_fLi256ELi128ELNS4_4UMMA5MajorE0ELSO_0ELNSN_7ScaleInE0ELSP_0EEEEEENS4_6LayoutINS5_IJSC_SC_SC_EEENS5_IJNSA_ILi0EEESU_SU_EEEEENS5_IJNS4_10UnderscoreESX_SX_EEEEENS4_18SM100_TMA_2SM_LOADENS4_14ComposedLayoutINS4_7SwizzleILi3ELi4ELi3EEENS4_18smem_ptr_flag_bitsILi32EEENSS_INS5_IJSB_NSA_ILi32EEEEEENS5_IJS16_SC_EEEEEEEvNS4_8identityENS4_28SM100_TMA_2SM_LOAD_MULTICASTES1A_vS1B_EENS_8epilogue10collective18CollectiveEpilogueINS1E_23Sm100TmaWarpSpecializedILi4ELi2ELi16ELb1ELb0EEEJNS5_IJSG_SG_SG_EEENS5_IJNSS_ISG_SC_EENSS_INSA_ILi16EEESC_EEEEESI_SJ_SI_SJ_NS1E_6fusion15FusionCallbacksIS1I_NS1O_17LinearCombinationISI_fSI_fLNS_15FloatRoundStyleE2EEES1J_S1N_JEEENS4_5SM1004TMEM4LOAD26SM100_TMEM_LOAD_32dp32b16xENS4_13SM90_TMA_LOADENS11_INS12_ILi2ELi4ELi3EEES15_NSS_INS5_IJSB_S1L_EEENS5_IJS1L_SC_EEEEEEENS4_39AutoVectorizingCopyWithAssumedAlignmentILi128EEENS4_14SM90_TMA_STOREES23_S25_S25_EEEvvEEEEvNT_6ParamsE --------------------------
	.section	.text._ZN7cutlass13device_kernelINS_4gemm6kernel13GemmUniversalIN4cute5tupleIJiiiiEEENS1_10collective13CollectiveMmaINS1_35MainloopSm100TmaUmmaWarpSpecializedILi2ELi2ELi4ENS5_IJNS4_1CILi8EEENSA_ILi1EEESC_EEEEENS5_IJNSA_ILi256EEENSA_ILi128EEESG_EEENS_10tfloat32_tENS5_IJlSC_lEEESI_SJ_NS4_8TiledMMAINS4_8MMA_AtomIJNS4_23SM100_MMA_TF32_2x1SM_SSISI_SI_fLi256ELi128ELNS4_4UMMA5MajorE0ELSO_0ELNSN_7ScaleInE0ELSP_0EEEEEENS4_6LayoutINS5_IJSC_SC_SC_EEENS5_IJNSA_ILi0EEESU_SU_EEEEENS5_IJNS4_10UnderscoreESX_SX_EEEEENS4_18SM100_TMA_2SM_LOADENS4_14ComposedLayoutINS4_7SwizzleILi3ELi4ELi3EEENS4_18smem_ptr_flag_bitsILi32EEENSS_INS5_IJSB_NSA_ILi32EEEEEENS5_IJS16_SC_EEEEEEEvNS4_8identityENS4_28SM100_TMA_2SM_LOAD_MULTICASTES1A_vS1B_EENS_8epilogue10collective18CollectiveEpilogueINS1E_23Sm100TmaWarpSpecializedILi4ELi2ELi16ELb1ELb0EEEJNS5_IJSG_SG_SG_EEENS5_IJNSS_ISG_SC_EENSS_INSA_ILi16EEESC_EEEEESI_SJ_SI_SJ_NS1E_6fusion15FusionCallbacksIS1I_NS1O_17LinearCombinationISI_fSI_fLNS_15FloatRoundStyleE2EEES1J_S1N_JEEENS4_5SM1004TMEM4LOAD26SM100_TMEM_LOAD_32dp32b16xENS4_13SM90_TMA_LOADENS11_INS12_ILi2ELi4ELi3EEES15_NSS_INS5_IJSB_S1L_EEENS5_IJS1L_SC_EEEEEEENS4_39AutoVectorizingCopyWithAssumedAlignmentILi128EEENS4_14SM90_TMA_STOREES23_S25_S25_EEEvvEEEEvNT_6ParamsE,"ax",@progbits
	.align	128
.text._ZN7cutlass13device_kernelINS_4gemm6kernel13GemmUniversalIN4cute5tupleIJiiiiEEENS1_10collective13CollectiveMmaINS1_35MainloopSm100TmaUmmaWarpSpecializedILi2ELi2ELi4ENS5_IJNS4_1CILi8EEENSA_ILi1EEESC_EEEEENS5_IJNSA_ILi256EEENSA_ILi128EEESG_EEENS_10tfloat32_tENS5_IJlSC_lEEESI_SJ_NS4_8TiledMMAINS4_8MMA_AtomIJNS4_23SM100_MMA_TF32_2x1SM_SSISI_SI_fLi256ELi128ELNS4_4UMMA5MajorE0ELSO_0ELNSN_7ScaleInE0ELSP_0EEEEEENS4_6LayoutINS5_IJSC_SC_SC_EEENS5_IJNSA_ILi0EEESU_SU_EEEEENS5_IJNS4_10UnderscoreESX_SX_EEEEENS4_18SM100_TMA_2SM_LOADENS4_14ComposedLayoutINS4_7SwizzleILi3ELi4ELi3EEENS4_18smem_ptr_flag_bitsILi32EEENSS_INS5_IJSB_NSA_ILi32EEEEEENS5_IJS16_SC_EEEEEEEvNS4_8identityENS4_28SM100_TMA_2SM_LOAD_MULTICASTES1A_vS1B_EENS_8epilogue10collective18CollectiveEpilogueINS1E_23Sm100TmaWarpSpecializedILi4ELi2ELi16ELb1ELb0EEEJNS5_IJSG_SG_SG_EEENS5_IJNSS_ISG_SC_EENSS_INSA_ILi16EEESC_EEEEESI_SJ_SI_SJ_NS1E_6fusion15FusionCallbacksIS1I_NS1O_17LinearCombinationISI_fSI_fLNS_15FloatRoundStyleE2EEES1J_S1N_JEEENS4_5SM1004TMEM4LOAD26SM100_TMEM_LOAD_32dp32b16xENS4_13SM90_TMA_LOADENS11_INS12_ILi2ELi4ELi3EEES15_NSS_INS5_IJSB_S1L_EEENS5_IJS1L_SC_EEEEEEENS4_39AutoVectorizingCopyWithAssumedAlignmentILi128EEENS4_14SM90_TMA_STOREES23_S25_S25_EEEvvEEEEvNT_6ParamsE:
        .type           _ZN7cutlass13device_kernelINS_4gemm6kernel13GemmUniversalIN4cute5tupleIJiiiiEEENS1_10collective13CollectiveMmaINS1_35MainloopSm100TmaUmmaWarpSpecializedILi2ELi2ELi4ENS5_IJNS4_1CILi8EEENSA_ILi1EEESC_EEEEENS5_IJNSA_ILi256EEENSA_ILi128EEESG_EEENS_10tfloat32_tENS5_IJlSC_lEEESI_SJ_NS4_8TiledMMAINS4_8MMA_AtomIJNS4_23SM100_MMA_TF32_2x1SM_SSISI_SI_fLi256ELi128ELNS4_4UMMA5MajorE0ELSO_0ELNSN_7ScaleInE0ELSP_0EEEEEENS4_6LayoutINS5_IJSC_SC_SC_EEENS5_IJNSA_ILi0EEESU_SU_EEEEENS5_IJNS4_10UnderscoreESX_SX_EEEEENS4_18SM100_TMA_2SM_LOADENS4_14ComposedLayoutINS4_7SwizzleILi3ELi4ELi3EEENS4_18smem_ptr_flag_bitsILi32EEENSS_INS5_IJSB_NSA_ILi32EEEEEENS5_IJS16_SC_EEEEEEEvNS4_8identityENS4_28SM100_TMA_2SM_LOAD_MULTICASTES1A_vS1B_EENS_8epilogue10collective18CollectiveEpilogueINS1E_23Sm100TmaWarpSpecializedILi4ELi2ELi16ELb1ELb0EEEJNS5_IJSG_SG_SG_EEENS5_IJNSS_ISG_SC_EENSS_INSA_ILi16EEESC_EEEEESI_SJ_SI_SJ_NS1E_6fusion15FusionCallbacksIS1I_NS1O_17LinearCombinationISI_fSI_fLNS_15FloatRoundStyleE2EEES1J_S1N_JEEENS4_5SM1004TMEM4LOAD26SM100_TMEM_LOAD_32dp32b16xENS4_13SM90_TMA_LOADENS11_INS12_ILi2ELi4ELi3EEES15_NSS_INS5_IJSB_S1L_EEENS5_IJS1L_SC_EEEEEEENS4_39AutoVectorizingCopyWithAssumedAlignmentILi128EEENS4_14SM90_TMA_STOREES23_S25_S25_EEEvvEEEEvNT_6ParamsE,@function
        .size           _ZN7cutlass13device_kernelINS_4gemm6kernel13GemmUniversalIN4cute5tupleIJiiiiEEENS1_10collective13CollectiveMmaINS1_35MainloopSm100TmaUmmaWarpSpecializedILi2ELi2ELi4ENS5_IJNS4_1CILi8EEENSA_ILi1EEESC_EEEEENS5_IJNSA_ILi256EEENSA_ILi128EEESG_EEENS_10tfloat32_tENS5_IJlSC_lEEESI_SJ_NS4_8TiledMMAINS4_8MMA_AtomIJNS4_23SM100_MMA_TF32_2x1SM_SSISI_SI_fLi256ELi128ELNS4_4UMMA5MajorE0ELSO_0ELNSN_7ScaleInE0ELSP_0EEEEEENS4_6LayoutINS5_IJSC_SC_SC_EEENS5_IJNSA_ILi0EEESU_SU_EEEEENS5_IJNS4_10UnderscoreESX_SX_EEEEENS4_18SM100_TMA_2SM_LOADENS4_14ComposedLayoutINS4_7SwizzleILi3ELi4ELi3EEENS4_18smem_ptr_flag_bitsILi32EEENSS_INS5_IJSB_NSA_ILi32EEEEEENS5_IJS16_SC_EEEEEEEvNS4_8identityENS4_28SM100_TMA_2SM_LOAD_MULTICASTES1A_vS1B_EENS_8epilogue10collective18CollectiveEpilogueINS1E_23Sm100TmaWarpSpecializedILi4ELi2ELi16ELb1ELb0EEEJNS5_IJSG_SG_SG_EEENS5_IJNSS_ISG_SC_EENSS_INSA_ILi16EEESC_EEEEESI_SJ_SI_SJ_NS1E_6fusion15FusionCallbacksIS1I_NS1O_17LinearCombinationISI_fSI_fLNS_15FloatRoundStyleE2EEES1J_S1N_JEEENS4_5SM1004TMEM4LOAD26SM100_TMEM_LOAD_32dp32b16xENS4_13SM90_TMA_LOADENS11_INS12_ILi2ELi4ELi3EEES15_NSS_INS5_IJSB_S1L_EEENS5_IJS1L_SC_EEEEEEENS4_39AutoVectorizingCopyWithAssumedAlignmentILi128EEENS4_14SM90_TMA_STOREES23_S25_S25_EEEvvEEEEvNT_6ParamsE,(.L_x_239 - _ZN7cutlass13device_kernelINS_4gemm6kernel13GemmUniversalIN4cute5tupleIJiiiiEEENS1_10collective13CollectiveMmaINS1_35MainloopSm100TmaUmmaWarpSpecializedILi2ELi2ELi4ENS5_IJNS4_1CILi8EEENSA_ILi1EEESC_EEEEENS5_IJNSA_ILi256EEENSA_ILi128EEESG_EEENS_10tfloat32_tENS5_IJlSC_lEEESI_SJ_NS4_8TiledMMAINS4_8MMA_AtomIJNS4_23SM100_MMA_TF32_2x1SM_SSISI_SI_fLi256ELi128ELNS4_4UMMA5MajorE0ELSO_0ELNSN_7ScaleInE0ELSP_0EEEEEENS4_6LayoutINS5_IJSC_SC_SC_EEENS5_IJNSA_ILi0EEESU_SU_EEEEENS5_IJNS4_10UnderscoreESX_SX_EEEEENS4_18SM100_TMA_2SM_LOADENS4_14ComposedLayoutINS4_7SwizzleILi3ELi4ELi3EEENS4_18smem_ptr_flag_bitsILi32EEENSS_INS5_IJSB_NSA_ILi32EEEEEENS5_IJS16_SC_EEEEEEEvNS4_8identityENS4_28SM100_TMA_2SM_LOAD_MULTICASTES1A_vS1B_EENS_8epilogue10collective18CollectiveEpilogueINS1E_23Sm100TmaWarpSpecializedILi4ELi2ELi16ELb1ELb0EEEJNS5_IJSG_SG_SG_EEENS5_IJNSS_ISG_SC_EENSS_INSA_ILi16EEESC_EEEEESI_SJ_SI_SJ_NS1E_6fusion15FusionCallbacksIS1I_NS1O_17LinearCombinationISI_fSI_fLNS_15FloatRoundStyleE2EEES1J_S1N_JEEENS4_5SM1004TMEM4LOAD26SM100_TMEM_LOAD_32dp32b16xENS4_13SM90_TMA_LOADENS11_INS12_ILi2ELi4ELi3EEES15_NSS_INS5_IJSB_S1L_EEENS5_IJS1L_SC_EEEEEEENS4_39AutoVectorizingCopyWithAssumedAlignmentILi128EEENS4_14SM90_TMA_STOREES23_S25_S25_EEEvvEEEEvNT_6ParamsE)
        .other          _ZN7cutlass13device_kernelINS_4gemm6kernel13GemmUniversalIN4cute5tupleIJiiiiEEENS1_10collective13CollectiveMmaINS1_35MainloopSm100TmaUmmaWarpSpecializedILi2ELi2ELi4ENS5_IJNS4_1CILi8EEENSA_ILi1EEESC_EEEEENS5_IJNSA_ILi256EEENSA_ILi128EEESG_EEENS_10tfloat32_tENS5_IJlSC_lEEESI_SJ_NS4_8TiledMMAINS4_8MMA_AtomIJNS4_23SM100_MMA_TF32_2x1SM_SSISI_SI_fLi256ELi128ELNS4_4UMMA5MajorE0ELSO_0ELNSN_7ScaleInE0ELSP_0EEEEEENS4_6LayoutINS5_IJSC_SC_SC_EEENS5_IJNSA_ILi0EEESU_SU_EEEEENS5_IJNS4_10UnderscoreESX_SX_EEEEENS4_18SM100_TMA_2SM_LOADENS4_14ComposedLayoutINS4_7SwizzleILi3ELi4ELi3EEENS4_18smem_ptr_flag_bitsILi32EEENSS_INS5_IJSB_NSA_ILi32EEEEEENS5_IJS16_SC_EEEEEEEvNS4_8identityENS4_28SM100_TMA_2SM_LOAD_MULTICASTES1A_vS1B_EENS_8epilogue10collective18CollectiveEpilogueINS1E_23Sm100TmaWarpSpecializedILi4ELi2ELi16ELb1ELb0EEEJNS5_IJSG_SG_SG_EEENS5_IJNSS_ISG_SC_EENSS_INSA_ILi16EEESC_EEEEESI_SJ_SI_SJ_NS1E_6fusion15FusionCallbacksIS1I_NS1O_17LinearCombinationISI_fSI_fLNS_15FloatRoundStyleE2EEES1J_S1N_JEEENS4_5SM1004TMEM4LOAD26SM100_TMEM_LOAD_32dp32b16xENS4_13SM90_TMA_LOADENS11_INS12_ILi2ELi4ELi3EEES15_NSS_INS5_IJSB_S1L_EEENS5_IJS1L_SC_EEEEEEENS4_39AutoVectorizingCopyWithAssumedAlignmentILi128EEENS4_14SM90_TMA_STOREES23_S25_S25_EEEvvEEEEvNT_6ParamsE,@"STO_CUDA_ENTRY STV_DEFAULT"
_ZN7cutlass13device_kernelINS_4gemm6kernel13GemmUniversalIN4cute5tupleIJiiiiEEENS1_10collective13CollectiveMmaINS1_35MainloopSm100TmaUmmaWarpSpecializedILi2ELi2ELi4ENS5_IJNS4_1CILi8EEENSA_ILi1EEESC_EEEEENS5_IJNSA_ILi256EEENSA_ILi128EEESG_EEENS_10tfloat32_tENS5_IJlSC_lEEESI_SJ_NS4_8TiledMMAINS4_8MMA_AtomIJNS4_23SM100_MMA_TF32_2x1SM_SSISI_SI_fLi256ELi128ELNS4_4UMMA5MajorE0ELSO_0ELNSN_7ScaleInE0ELSP_0EEEEEENS4_6LayoutINS5_IJSC_SC_SC_EEENS5_IJNSA_ILi0EEESU_SU_EEEEENS5_IJNS4_10UnderscoreESX_SX_EEEEENS4_18SM100_TMA_2SM_LOADENS4_14ComposedLayoutINS4_7SwizzleILi3ELi4ELi3EEENS4_18smem_ptr_flag_bitsILi32EEENSS_INS5_IJSB_NSA_ILi32EEEEEENS5_IJS16_SC_EEEEEEEvNS4_8identityENS4_28SM100_TMA_2SM_LOAD_MULTICASTES1A_vS1B_EENS_8epilogue10collective18CollectiveEpilogueINS1E_23Sm100TmaWarpSpecializedILi4ELi2ELi16ELb1ELb0EEEJNS5_IJSG_SG_SG_EEENS5_IJNSS_ISG_SC_EENSS_INSA_ILi16EEESC_EEEEESI_SJ_SI_SJ_NS1E_6fusion15FusionCallbacksIS1I_NS1O_17LinearCombinationISI_fSI_fLNS_15FloatRoundStyleE2EEES1J_S1N_JEEENS4_5SM1004TMEM4LOAD26SM100_TMEM_LOAD_32dp32b16xENS4_13SM90_TMA_LOADENS11_INS12_ILi2ELi4ELi3EEES15_NSS_INS5_IJSB_S1L_EEENS5_IJS1L_SC_EEEEEEENS4_39AutoVectorizingCopyWithAssumedAlignmentILi128EEENS4_14SM90_TMA_STOREES23_S25_S25_EEEvvEEEEvNT_6ParamsE:
[----:B------:R-:W1:Y:S01]  /*0000*/  LDC R1, c[0x0][0x37c] ;  /* 0x0000df00ff017b82 */ /* 0x000e620000000800 */
[----:B------:R-:W2:Y:S01]  /*0010*/  S2R R66, SR_TID.X ;  /* 0x0000000000427919 */ /* 0x000ea20000002100 */
[----:B------:R-:W3:Y:S06]  /*0020*/  LDCU.64 UR8, c[0x0][0x890] ;  /* 0x00011200ff0877ac */ /* 0x000eec0008000a00 */
[----:B------:R-:W4:Y:S01]  /*0030*/  S2UR UR62, SR_CgaCtaId ;  /* 0x00000000003e79c3 */ /* 0x000f220000008800 */
[----:B------:R-:W-:Y:S02]  /*0040*/  PRMT R52, RZ, 0x7610, R52 ;  /* 0x00007610ff347816 */ /* 0x000fe40000000034 */
[----:B------:R-:W-:Y:S01]  /*0050*/  ELECT P1, URZ, PT ;  /* 0x0000000000ff782f */ /* 0x000fe20003820000 */
[----:B---3--:R-:W-:-:S04]  /*0060*/  UISETP.NE.U32.AND UP0, UPT, UR8, URZ, UPT ;  /* 0x000000ff0800728c */ /* 0x008fc8000bf05070 */
[----:B------:R-:W-:Y:S02]  /*0070*/  UISETP.NE.AND.EX UP0, UPT, UR9, URZ, UPT, UP0 ;  /* 0x000000ff0900728c */ /* 0x000fe4000bf05300 */
[----:B----4-:R-:W-:Y:S02]  /*0080*/  ULOP3.LUT UR5, UR62, 0x1, URZ, 0xc0, !UPT ;  /* 0x000000013e057892 */ /* 0x010fe4000f8ec0ff */
[----:B------:R-:W-:Y:S01]  /*0090*/  ULOP3.LUT UR4, UR62, 0x1, URZ, 0x3c, !UPT ;  /* 0x000000013e047892 */ /* 0x000fe2000f8e3cff */
[----:B--2---:R-:W-:-:S03]  /*00a0*/  SHF.R.U32.HI R53, RZ, 0x5, R66 ;  /* 0x00000005ff357819 */ /* 0x004fc60000011642 */
[----:B------:R-:W-:Y:S02]  /*00b0*/  IMAD.U32 R2, RZ, RZ, UR5 ;  /* 0x00000005ff027e24 */ /* 0x000fe4000f8e00ff */
[----:B------:R-:W2:Y:S02]  /*00c0*/  SHFL.IDX PT, R0, R53, RZ, 0x1f ;  /* 0x00001fff35007589 */ /* 0x000ea400000e0000 */
[----:B--2---:R-:W-:Y:S01]  /*00d0*/  R2UR UR20, R0 ;  /* 0x00000000001472ca */ /* 0x004fe200000e0000 */
[----:B------:R-:W-:Y:S01]  /*00e0*/  IMAD.U32 R0, RZ, RZ, UR4 ;  /* 0x00000004ff007e24 */ /* 0x000fe2000f8e00ff */
[----:B-1----:R-:W-:-:S13]  /*00f0*/  BRA.U UP0, `(.L_x_0) ;  /* 0x0000000100307547 */ /* 0x002fda000b800000 */
[----:B------:R-:W1:Y:S02]  /*0100*/  LDCU.64 UR4, c[0x0][0x888] ;  /* 0x00011100ff0477ac */ /* 0x000e640008000a00 */
[----:B-1----:R-:W-:-:S04]  /*0110*/  UISETP.NE.U32.AND UP0, UPT, UR4, URZ, UPT ;  /* 0x000000ff0400728c */ /* 0x002fc8000bf05070 */
[----:B------:R-:W-:-:S09]  /*0120*/  UISETP.NE.AND.EX UP0, UPT, UR5, URZ, UPT, UP0 ;  /* 0x000000ff0500728c */ /* 0x000fd2000bf05300 */
[----:B------:R-:W-:Y:S05]  /*0130*/  BRA.U !UP0, `(.L_x_1) ;  /* 0x0000000108147547 */ /* 0x000fea000b800000 */
[----:B------:R-:W1:Y:S01]  /*0140*/  LDC.64 R4, c[0x0][0x888] ;  /* 0x00022200ff047b82 */ /* 0x000e620000000a00 */
[----:B------:R-:W1:Y:S02]  /*0150*/  LDCU.64 UR4, c[0x0][0x358] ;  /* 0x00006b00ff0477ac */ /* 0x000e640008000a00 */
[----:B-1----:R1:W5:Y:S01]  /*0160*/  LDG.E R27, desc[UR4][R4.64] ;  /* 0x00000004041b7981 */ /* 0x002362000c1e1900 */
[----:B------:R-:W-:Y:S01]  /*0170*/  HFMA2 R52, -RZ, RZ, 0, 5.9604644775390625e-08 ;  /* 0x00000001ff347431 */ /* 0x000fe200000001ff */
[----:B------:R-:W-:Y:S05]  /*0180*/  BRA `(.L_x_0) ;  /* 0x00000000000c7947 */ /* 0x000fea0003800000 */
.L_x_1:
[----:B------:R-:W1:Y:S01]  /*0190*/  LDCU UR4, c[0x0][0x880] ;  /* 0x00011000ff0477ac */ /* 0x000e620008000800 */
[----:B------:R-:W-:Y:S01]  /*01a0*/  HFMA2 R52, -RZ, RZ, 0, 5.9604644775390625e-08 ;  /* 0x00000001ff347431 */ /* 0x000fe200000001ff */
[----:B-1----:R-:W-:-:S07]  /*01b0*/  MOV R27, UR4 ;  /* 0x00000004001b7c02 */ /* 0x002fce0008000f00 */
.L_x_0:
[----:B------:R-:W2:Y:S02]  /*01c0*/  LDCU.64 UR4, c[0x0][0x8b0] ;  /* 0x00011600ff0477ac */ /* 0x000ea40008000a00 */
[----:B--2---:R-:W-:-:S04]  /*01d0*/  UISETP.NE.U32.AND UP0, UPT, UR4, URZ, UPT ;  /* 0x000000ff0400728c */ /* 0x004fc8000bf05070 */
[----:B------:R-:W-:-:S09]  /*01e0*/  UISETP.NE.AND.EX UP0, UPT, UR5, URZ, UPT, UP0 ;  /* 0x000000ff0500728c */ /* 0x000fd2000bf05300 */
[----:B------:R-:W-:Y:S05]  /*01f0*/  BRA.U UP0, `(.L_x_2) ;  /* 0x0000000100287547 */ /* 0x000fea000b800000 */
[----:B------:R-:W2:Y:S02]  /*0200*/  LDCU.64 UR4, c[0x0][0x8a8] ;  /* 0x00011500ff0477ac */ /* 0x000ea40008000a00 */
[----:B--2---:R-:W-:-:S04]  /*0210*/  UISETP.NE.U32.AND UP0, UPT, UR4, URZ, UPT ;  /* 0x000000ff0400728c */ /* 0x004fc8000bf05070 */
[----:B------:R-:W-:-:S09]  /*0220*/  UISETP.NE.AND.EX UP0, UPT, UR5, URZ, UPT, UP0 ;  /* 0x000000ff0500728c */ /* 0x000fd2000bf05300 */
[----:B------:R-:W-:Y:S05]  /*0230*/  BRA.U !UP0, `(.L_x_3) ;  /* 0x0000000108107547 */ /* 0x000fea000b800000 */
[----:B------:R-:W2:Y:S01]  /*0240*/  LDC.64 R24, c[0x0][0x8a8] ;  /* 0x00022a00ff187b82 */ /* 0x000ea20000000a00 */
[----:B------:R-:W2:Y:S02]  /*0250*/  LDCU.64 UR4, c[0x0][0x358] ;  /* 0x00006b00ff0477ac */ /* 0x000ea40008000a00 */
[----:B--2---:R2:W5:Y:S01]  /*0260*/  LDG.E R24, desc[UR4][R24.64] ;  /* 0x0000000418187981 */ /* 0x004562000c1e1900 */
[----:B------:R-:W-:Y:S05]  /*0270*/  BRA `(.L_x_2) ;  /* 0x0000000000087947 */ /* 0x000fea0003800000 */
.L_x_3:
[----:B------:R-:W2:Y:S02]  /*0280*/  LDCU UR4, c[0x0][0x8a0] ;  /* 0x00011400ff0477ac */ /* 0x000ea40008000800 */
[----:B--2---:R-:W-:Y:S02]  /*0290*/  MOV R24, UR4 ;  /* 0x0000000400187c02 */ /* 0x004fe40008000f00 */
.L_x_2:
[----:B------:R-:W-:Y:S01]  /*02a0*/  IMAD.U32 R3, RZ, RZ, UR20 ;  /* 0x00000014ff037e24 */ /* 0x000fe2000f8e00ff */
[----:B------:R-:W-:Y:S04]  /*02b0*/  BSSY.RECONVERGENT B0, `(.L_x_4) ;  /* 0x000000c000007945 */ /* 0x000fe80003800200 */
[C---:B------:R-:W-:Y:S02]  /*02c0*/  ISETP.NE.OR P2, PT, R3.reuse, 0x1, !P1 ;  /* 0x000000010300780c */ /* 0x040fe40004f45670 */
[----:B------:R-:W-:-:S11]  /*02d0*/  ISETP.NE.OR P0, PT, R3, 0x3, !P1 ;  /* 0x000000030300780c */ /* 0x000fd60004f05670 */
[----:B------:R-:W-:Y:S05]  /*02e0*/  @P2 BRA `(.L_x_5) ;  /* 0x0000000000202947 */ /* 0x000fea0003800000 */
[----:B------:R-:W3:Y:S02]  /*02f0*/  LDCU.64 UR4, c[0x0][0x348] ;  /* 0x00006900ff0477ac */ /* 0x000ee40008000a00 */
[----:B---3--:R-:W-:Y:S02]  /*0300*/  UIADD3 UR6, UP1, UPT, UR4, 0x80, URZ ;  /* 0x0000008004067890 */ /* 0x008fe4000ff3e0ff */
[----:B------:R-:W-:Y:S02]  /*0310*/  UIADD3 UR4, UP0, UPT, UR4, 0x180, URZ ;  /* 0x0000018004047890 */ /* 0x000fe4000ff1e0ff */
[----:B------:R-:W-:Y:S02]  /*0320*/  UIADD3.X UR7, UPT, UPT, URZ, UR5, URZ, UP1, !UPT ;  /* 0x00000005ff077290 */ /* 0x000fe40008ffe4ff */
[----:B------:R-:W-:-:S07]  /*0330*/  UIADD3.X UR5, UPT, UPT, URZ, UR5, URZ, UP0, !UPT ;  /* 0x00000005ff057290 */ /* 0x000fce00087fe4ff */
[----:B------:R3:W-:Y:S02]  /*0340*/  UTMACCTL.PF [UR6] ;  /* 0x00000000060079b9 */ /* 0x0007e40008040000 */
[----:B------:R3:W-:Y:S02]  /*0350*/  UTMACCTL.PF [UR4] ;  /* 0x00000000040079b9 */ /* 0x0007e40008040000 */
[----:B---3--:R-:W-:Y:S01]  /*0360*/  NOP ;  /* 0x0000000000007918 */ /* 0x008fe20000000000 */
.L_x_5:
[----:B------:R-:W-:Y:S05]  /*0370*/  BSYNC.RECONVERGENT B0 ;  /* 0x0000000000007941 */ /* 0x000fea0003800200 */
.L_x_4:
[----:B------:R-:W-:Y:S04]  /*0380*/  BSSY.RECONVERGENT B0, `(.L_x_6) ;  /* 0x000000a000007945 */ /* 0x000fe80003800200 */
        /* <DEDUP_REMOVED lines=9> */
.L_x_7:
[----:B------:R-:W-:Y:S05]  /*0420*/  BSYNC.RECONVERGENT B0 ;  /* 0x0000000000007941 */ /* 0x000fea0003800200 */
.L_x_6:
[----:B------:R-:W3:Y:S01]  /*0430*/  LDCU.64 UR4, c[0x0][0x888] ;  /* 0x00011100ff0477ac */ /* 0x000ee20008000a00 */
[----:B------:R-:W-:Y:S02]  /*0440*/  UISETP.EQ.U32.AND UP2, UPT, UR8, URZ, UPT ;  /* 0x000000ff0800728c */ /* 0x000fe4000bf42070 */
[----:B------:R-:W-:Y:S02]  /*0450*/  UPLOP3.LUT UP4, UPT, UPT, UPT, UPT, 0x80, 0x8 ;  /* 0x000000000008789c */ /* 0x000fe40003f8f070 */
[----:B---3--:R-:W-:-:S04]  /*0460*/  UISETP.NE.U32.AND UP0, UPT, UR4, URZ, UPT ;  /* 0x000000ff0400728c */ /* 0x008fc8000bf05070 */
[----:B------:R-:W-:-:S04]  /*0470*/  UISETP.NE.AND.EX UP1, UPT, UR5, URZ, UPT, UP0 ;  /* 0x000000ff0500728c */ /* 0x000fc8000bf25300 */
[----:B------:R-:W-:-:S04]  /*0480*/  UISETP.EQ.OR.EX UP3, UPT, UR9, URZ, !UP1, UP2 ;  /* 0x000000ff0900728c */ /* 0x000fc8000cf62720 */
[----:B------:R-:W-:-:S06]  /*0490*/  UP2UR UR4, UPR, URZ, 0x8 ;  /* 0x00000008ff047883 */ /* 0x000fcc0008000000 */
[----:B------:R-:W-:Y:S01]  /*04a0*/  MOV R56, UR4 ;  /* 0x0000000400387c02 */ /* 0x000fe20008000f00 */
[----:B------:R-:W-:Y:S06]  /*04b0*/  BRA.U !UP3, `(.L_x_8) ;  /* 0x000000010b207547 */ /* 0x000fec000b800000 */
[----:B------:R-:W-:Y:S01]  /*04c0*/  UISETP.NE.U32.AND UP0, UPT, UR8, URZ, UPT ;  /* 0x000000ff0800728c */ /* 0x000fe2000bf05070 */
[----:B-----5:R-:W-:Y:S01]  /*04d0*/  FSETP.NEU.AND P0, PT, R27, RZ, PT ;  /* 0x000000ff1b00720b */ /* 0x020fe20003f0d000 */
[----:B------:R-:W-:Y:S02]  /*04e0*/  USEL UR4, URZ, 0xffffffff, UP1 ;  /* 0xffffffffff047887 */ /* 0x000fe40008800000 */
[----:B------:R-:W-:-:S10]  /*04f0*/  UISETP.NE.AND.EX UP2, UPT, UR9, URZ, UPT, UP0 ;  /* 0x000000ff0900728c */ /* 0x000fd4000bf45300 */
[----:B------:R-:W-:Y:S01]  /*0500*/  VOTEU.ANY UP0, P0 ;  /* 0x0000000000ff7886 */ /* 0x000fe20000000100 */
[----:B------:R-:W-:-:S04]  /*0510*/  @!UP2 USEL UR4, URZ, 0xffffffff, UP0 ;  /* 0xffffffffff04a887 */ /* 0x000fc80008000000 */
[----:B------:R-:W-:-:S04]  /*0520*/  ULOP3.LUT UR4, UR4, 0x1, URZ, 0xc0, !UPT ;  /* 0x0000000104047892 */ /* 0x000fc8000f8ec0ff */
[----:B------:R-:W-:-:S11]  /*0530*/  UISETP.NE.U32.AND UP4, UPT, UR4, 0x1, UPT ;  /* 0x000000010400788c */ /* 0x000fd6000bf85070 */
.L_x_8:
[----:B------:R-:W3:Y:S01]  /*0540*/  SHFL.IDX PT, R3, R53, RZ, 0x1f ;  /* 0x00001fff35037589 */ /* 0x000ee200000e0000 */
[----:B------:R-:W-:Y:S01]  /*0550*/  R2UR UR4, R2 ;  /* 0x00000000020472ca */ /* 0x000fe200000e0000 */
[----:B------:R-:W-:-:S04]  /*0560*/  UISETP.NE.AND UP0, UPT, UR20, 0x2, UPT ;  /* 0x000000021400788c */ /* 0x000fc8000bf05270 */
[----:B------:R-:W-:-:S08]  /*0570*/  USEL UR47, URZ, 0x1, UP0 ;  /* 0x00000001ff2f7887 */ /* 0x000fd00008000000 */
[----:B------:R-:W-:-:S06]  /*0580*/  UISETP.EQ.AND UP2, UPT, UR4, URZ, !UP0 ;  /* 0x000000ff0400728c */ /* 0x000fcc000c742270 */
[----:B------:R-:W-:Y:S02]  /*0590*/  PLOP3.LUT P4, PT, P1, PT, UP2, 0x80, 0x8 ;  /* 0x000000000008781c */ /* 0x000fe40000f8f028 */
[----:B---3--:R-:W-:-:S13]  /*05a0*/  ISETP.NE.AND P0, PT, R3, RZ, PT ;  /* 0x000000ff0300720c */ /* 0x008fda0003f05270 */
[----:B------:R-:W-:Y:S05]  /*05b0*/  @P0 BRA `(.L_x_9) ;  /* 0x0000000000440947 */ /* 0x000fea0003800000 */
[----:B------:R-:W-:Y:S01]  /*05c0*/  UMOV UR4, 0x400 ;  /* 0x0000040000047882 */ /* 0x000fe20000000000 */
[----:B------:R-:W-:Y:S01]  /*05d0*/  UMOV UR8, 0x1 ;  /* 0x0000000100087882 */ /* 0x000fe20000000000 */
[----:B------:R-:W-:Y:S01]  /*05e0*/  UMOV UR6, 0x4 ;  /* 0x0000000400067882 */ /* 0x000fe20000000000 */
[----:B------:R-:W-:Y:S02]  /*05f0*/  ULEA UR4, UR62, UR4, 0x18 ;  /* 0x000000043e047291 */ /* 0x000fe4000f8ec0ff */
[----:B------:R-:W-:-:S04]  /*0600*/  UIADD3 UR8, UPT, UPT, -UR8, 0x100000, URZ ;  /* 0x0010000008087890 */ /* 0x000fc8000fffe1ff */
[----:B------:R-:W-:Y:S02]  /*0610*/  USHF.L.U32 UR9, UR8, 0xb, URZ ;  /* 0x0000000b08097899 */ /* 0x000fe400080006ff */
[----:B------:R-:W-:Y:S02]  /*0620*/  USHF.L.U32 UR8, UR8, 0x1, URZ ;  /* 0x0000000108087899 */ /* 0x000fe400080006ff */
[----:B------:R-:W-:-:S04]  /*0630*/  UIADD3 UR6, UPT, UPT, -UR6, 0x100000, URZ ;  /* 0x0010000006067890 */ /* 0x000fc8000fffe1ff */
[----:B------:R-:W-:Y:S02]  /*0640*/  USHF.L.U32 UR7, UR6, 0xb, URZ ;  /* 0x0000000b06077899 */ /* 0x000fe400080006ff */
[----:B------:R-:W-:Y:S01]  /*0650*/  USHF.L.U32 UR6, UR6, 0x1, URZ ;  /* 0x0000000106067899 */ /* 0x000fe200080006ff */
[----:B------:R-:W-:Y:S01]  /*0660*/  ELECT P0, URZ, PT ;  /* 0x0000000000ff782f */ /* 0x000fe20003800000 */
[----:B------:R-:W3:Y:S02]  /*0670*/  FENCE.VIEW.ASYNC.S ;  /* 0x00000000000073c6 */ /* 0x000ee40000000000 */
[----:B---3--:R3:W4:Y:S08]  /*0680*/  SYNCS.EXCH.64 URZ, [UR4], UR8 ;  /* 0x0000000804ff75b2 */ /* 0x0087300008000100 */
[----:B------:R3:W1:Y:S01]  /*0690*/  SYNCS.EXCH.64 URZ, [UR4+0x10], UR6 ;  /* 0x0000100604ff75b2 */ /* 0x0006620008000100 */
[----:B------:R3:W1:Y:S01]  /*06a0*/  SYNCS.EXCH.64 URZ, [UR4+0x8], UR8 ;  /* 0x0000080804ff75b2 */ /* 0x0006620008000100 */
[----:B------:R3:W1:Y:S01]  /*06b0*/  SYNCS.EXCH.64 URZ, [UR4+0x18], UR6 ;  /* 0x0000180604ff75b2 */ /* 0x0006620008000100 */
[----:B------:R-:W-:Y:S01]  /*06c0*/  NOP ;  /* 0x0000000000007918 */ /* 0x000fe20000000000 */
.L_x_9:
[----:B------:R-:W2:Y:S01]  /*06d0*/  SHFL.IDX PT, R3, R53, RZ, 0x1f ;  /* 0x00001fff35037589 */ /* 0x000ea200000e0000 */
[----:B------:R-:W-:Y:S01]  /*06e0*/  NOP ;  /* 0x0000000000007918 */ /* 0x000fe20000000000 */
[----:B--2---:R-:W-:-:S13]  /*06f0*/  ISETP.NE.AND P0, PT, R3, 0x1, PT ;  /* 0x000000010300780c */ /* 0x004fda0003f05270 */
[----:B------:R-:W-:Y:S05]  /*0700*/  @P0 BRA `(.L_x_10) ;  /* 0x0000000000540947 */ /* 0x000fea0003800000 */
[----:B---3--:R-:W-:Y:S01]  /*0710*/  UMOV UR4, 0x400 ;  /* 0x0000040000047882 */ /* 0x008fe20000000000 */
        /* <DEDUP_REMOVED lines=10> */
[----:B------:R-:W2:Y:S02]  /*07c0*/  FENCE.VIEW.ASYNC.S ;  /* 0x00000000000073c6 */ /* 0x000ea40000000000 */
[----:B--2---:R2:W3:Y:S08]  /*07d0*/  SYNCS.EXCH.64 URZ, [UR4+0x20], UR8 ;  /* 0x0000200804ff75b2 */ /* 0x0044f00008000100 */
[----:B------:R2:W1:Y:S01]  /*07e0*/  SYNCS.EXCH.64 URZ, [UR4+0x40], UR6 ;  /* 0x0000400604ff75b2 */ /* 0x0004620008000100 */
[----:B------:R2:W1:Y:S01]  /*07f0*/  SYNCS.EXCH.64 URZ, [UR4+0x28], UR8 ;  /* 0x0000280804ff75b2 */ /* 0x0004620008000100 */
[----:B------:R2:W1:Y:S01]  /*0800*/  SYNCS.EXCH.64 URZ, [UR4+0x48], UR6 ;  /* 0x0000480604ff75b2 */ /* 0x0004620008000100 */
[----:B------:R2:W1:Y:S01]  /*0810*/  SYNCS.EXCH.64 URZ, [UR4+0x30], UR8 ;  /* 0x0000300804ff75b2 */ /* 0x0004620008000100 */
[----:B------:R2:W1:Y:S01]  /*0820*/  SYNCS.EXCH.64 URZ, [UR4+0x50], UR6 ;  /* 0x0000500604ff75b2 */ /* 0x0004620008000100 */
[----:B------:R2:W1:Y:S01]  /*0830*/  SYNCS.EXCH.64 URZ, [UR4+0x38], UR8 ;  /* 0x0000380804ff75b2 */ /* 0x0004620008000100 */
[----:B------:R2:W1:Y:S01]  /*0840*/  SYNCS.EXCH.64 URZ, [UR4+0x58], UR6 ;  /* 0x0000580604ff75b2 */ /* 0x0004620008000100 */
[----:B------:R-:W-:Y:S01]  /*0850*/  NOP ;  /* 0x0000000000007918 */ /* 0x000fe20000000000 */
.L_x_10:
[----:B------:R-:W4:Y:S01]  /*0860*/  SHFL.IDX PT, R3, R53, RZ, 0x1f ;  /* 0x00001fff35037589 */ /* 0x000f2200000e0000 */
[----:B------:R-:W-:Y:S01]  /*0870*/  NOP ;  /* 0x0000000000007918 */ /* 0x000fe20000000000 */
[----:B----4-:R-:W-:-:S13]  /*0880*/  ISETP.NE.AND P0, PT, R3, 0x3, PT ;  /* 0x000000030300780c */ /* 0x010fda0003f05270 */
[----:B------:R-:W-:Y:S05]  /*0890*/  @P0 BRA `(.L_x_11) ;  /* 0x00000000002c0947 */ /* 0x000fea0003800000 */
[----:B--23--:R-:W-:Y:S01]  /*08a0*/  UMOV UR6, 0x400 ;  /* 0x0000040000067882 */ /* 0x00cfe20000000000 */
[----:B------:R-:W-:Y:S01]  /*08b0*/  UMOV UR4, 0x20 ;  /* 0x0000002000047882 */ /* 0x000fe20000000000 */
[----:B------:R-:W-:Y:S02]  /*08c0*/  ULEA UR6, UR62, UR6, 0x18 ;  /* 0x000000063e067291 */ /* 0x000fe4000f8ec0ff */
[----:B------:R-:W-:-:S04]  /*08d0*/  UIADD3 UR4, UPT, UPT, -UR4, 0x100000, URZ ;  /* 0x0010000004047890 */ /* 0x000fc8000fffe1ff */
[----:B------:R-:W-:Y:S02]  /*08e0*/  USHF.L.U32 UR5, UR4, 0xb, URZ ;  /* 0x0000000b04057899 */ /* 0x000fe400080006ff */
[----:B------:R-:W-:Y:S01]  /*08f0*/  USHF.L.U32 UR4, UR4, 0x1, URZ ;  /* 0x0000000104047899 */ /* 0x000fe200080006ff */
[----:B------:R-:W-:Y:S01]  /*0900*/  ELECT P0, URZ, PT ;  /* 0x0000000000ff782f */ /* 0x000fe20003800000 */
[----:B------:R-:W2:Y:S10]  /*0910*/  FENCE.VIEW.ASYNC.S ;  /* 0x00000000000073c6 */ /* 0x000eb40000000000 */
[----:B--2---:R4:W2:Y:S01]  /*0920*/  SYNCS.EXCH.64 URZ, [UR6+0x60], UR4 ;  /* 0x0000600406ff75b2 */ /* 0x0048a20008000100 */
[----:B------:R4:W3:Y:S02]  /*0930*/  SYNCS.EXCH.64 URZ, [UR6+0x68], UR4 ;  /* 0x0000680406ff75b2 */ /* 0x0008e40008000100 */
[----:B----4-:R-:W-:Y:S01]  /*0940*/  NOP ;  /* 0x0000000000007918 */ /* 0x010fe20000000000 */
.L_x_11:
[----:B------:R-:W4:Y:S01]  /*0950*/  SHFL.IDX PT, R3, R53, RZ, 0x1f ;  /* 0x00001fff35037589 */ /* 0x000f2200000e0000 */
[----:B------:R-:W-:Y:S01]  /*0960*/  NOP ;  /* 0x0000000000007918 */ /* 0x000fe20000000000 */
[----:B----4-:R-:W-:-:S13]  /*0970*/  ISETP.NE.AND P0, PT, R3, 0x4, PT ;  /* 0x000000040300780c */ /* 0x010fda0003f05270 */
[----:B------:R-:W-:Y:S05]  /*0980*/  @P0 BRA `(.L_x_12) ;  /* 0x0000000000480947 */ /* 0x000fea0003800000 */
[----:B--23--:R-:W-:Y:S01]  /*0990*/  UMOV UR4, 0x720 ;  /* 0x0000072000047882 */ /* 0x00cfe20000000000 */
[----:B------:R-:W-:Y:S01]  /*09a0*/  UMOV UR6, 0x400 ;  /* 0x0000040000067882 */ /* 0x000fe20000000000 */
[----:B------:R-:W-:Y:S01]  /*09b0*/  USEL UR4, UR4, 0x620, UP4 ;  /* 0x0000062004047887 */ /* 0x000fe2000a000000 */
        /* <DEDUP_REMOVED lines=10> */
[----:B--2---:R4:W2:Y:S08]  /*0a60*/  SYNCS.EXCH.64 URZ, [UR6+0x70], UR8 ;  /* 0x0000700806ff75b2 */ /* 0x0048b00008000100 */
[----:B------:R4:W3:Y:S01]  /*0a70*/  SYNCS.EXCH.64 URZ, [UR6+0x80], UR4 ;  /* 0x0000800406ff75b2 */ /* 0x0008e20008000100 */
[----:B------:R4:W1:Y:S01]  /*0a80*/  SYNCS.EXCH.64 URZ, [UR6+0x78], UR8 ;  /* 0x0000780806ff75b2 */ /* 0x0008620008000100 */
[----:B------:R4:W1:Y:S02]  /*0a90*/  SYNCS.EXCH.64 URZ, [UR6+0x88], UR4 ;  /* 0x0000880406ff75b2 */ /* 0x0008640008000100 */
[----:B----4-:R-:W-:Y:S01]  /*0aa0*/  NOP ;  /* 0x0000000000007918 */ /* 0x010fe20000000000 */
.L_x_12:
[----:B------:R-:W4:Y:S01]  /*0ab0*/  SHFL.IDX PT, R3, R53, RZ, 0x1f ;  /* 0x00001fff35037589 */ /* 0x000f2200000e0000 */
[----:B------:R-:W-:Y:S01]  /*0ac0*/  NOP ;  /* 0x0000000000007918 */ /* 0x000fe20000000000 */
[----:B----4-:R-:W-:-:S13]  /*0ad0*/  ISETP.NE.AND P0, PT, R3, 0x5, PT ;  /* 0x000000050300780c */ /* 0x010fda0003f05270 */
[----:B------:R-:W-:Y:S05]  /*0ae0*/  @P0 BRA `(.L_x_13) ;  /* 0x0000000000540947 */ /* 0x000fea0003800000 */
[----:B--23--:R-:W-:Y:S01]  /*0af0*/  UMOV UR4, 0x400 ;  /* 0x0000040000047882 */ /* 0x00cfe20000000000 */
        /* <DEDUP_REMOVED lines=14> */
[----:B------:R4:W1:Y:S01]  /*0be0*/  SYNCS.EXCH.64 URZ, [UR4+0xb8], UR8 ;  /* 0x0000b80804ff75b2 */ /* 0x0008620008000100 */
[----:B------:R4:W1:Y:S01]  /*0bf0*/  SYNCS.EXCH.64 URZ, [UR4+0xa0], UR6 ;  /* 0x0000a00604ff75b2 */ /* 0x0008620008000100 */
[----:B------:R4:W1:Y:S01]  /*0c00*/  SYNCS.EXCH.64 URZ, [UR4+0xc0], UR8 ;  /* 0x0000c00804ff75b2 */ /* 0x0008620008000100 */
[----:B------:R4:W1:Y:S01]  /*0c10*/  SYNCS.EXCH.64 URZ, [UR4+0xa8], UR6 ;  /* 0x0000a80604ff75b2 */ /* 0x0008620008000100 */
[----:B------:R4:W1:Y:S02]  /*0c20*/  SYNCS.EXCH.64 URZ, [UR4+0xc8], UR8 ;  /* 0x0000c80804ff75b2 */ /* 0x0008640008000100 */
[----:B----4-:R-:W-:Y:S01]  /*0c30*/  NOP ;  /* 0x0000000000007918 */ /* 0x010fe20000000000 */
.L_x_13:
[----:B------:R-:W4:Y:S01]  /*0c40*/  SHFL.IDX PT, R3, R53, RZ, 0x1f ;  /* 0x00001fff35037589 */ /* 0x000f2200000e0000 */
[----:B------:R-:W-:Y:S01]  /*0c50*/  ISETP.NE.OR P1, PT, RZ, UR20, !P1 ;  /* 0x00000014ff007c0c */ /* 0x000fe2000cf25670 */
        /* <DEDUP_REMOVED lines=12> */
[----:B------:R4:W3:Y:S01]  /*0d20*/  SYNCS.EXCH.64 URZ, [UR4+0xe0], UR6 ;  /* 0x0000e00604ff75b2 */ /* 0x0008e20008000100 */
[----:B------:R4:W1:Y:S01]  /*0d30*/  SYNCS.EXCH.64 URZ, [UR4+0xd8], UR6 ;  /* 0x0000d80604ff75b2 */ /* 0x0008620008000100 */
[----:B------:R4:W1:Y:S02]  /*0d40*/  SYNCS.EXCH.64 URZ, [UR4+0xe8], UR6 ;  /* 0x0000e80604ff75b2 */ /* 0x0008640008000100 */
[----:B----4-:R-:W-:Y:S01]  /*0d50*/  NOP ;  /* 0x0000000000007918 */ /* 0x010fe20000000000 */
.L_x_14:
[----:B------:R-:W-:Y:S01]  /*0d60*/  VOTEU.ALL UP0, P1 ;  /* 0x0000000000ff7886 */ /* 0x000fe20000800000 */
[----:B--23--:R-:W-:Y:S01]  /*0d70*/  UMOV UR4, 0x20 ;  /* 0x0000002000047882 */ /* 0x00cfe20000000000 */
[----:B------:R-:W2:Y:S01]  /*0d80*/  LDCU UR7, c[0x0][0x36c] ;  /* 0x00006d80ff0777ac */ /* 0x000ea20008000800 */
[----:B------:R-:W-:Y:S01]  /*0d90*/  NOP ;  /* 0x0000000000007918 */ /* 0x000fe20000000000 */
[----:B-1----:R-:W-:Y:S01]  /*0da0*/  LOP3.LUT R5, R66, 0x1f, RZ, 0xc0, !PT ;  /* 0x0000001f42057812 */ /* 0x002fe200078ec0ff */
[----:B------:R-:W-:Y:S01]  /*0db0*/  @!UP0 UMOV UR6, 0x400 ;  /* 0x0000040000068882 */ /* 0x000fe20000000000 */
[----:B------:R-:W-:-:S04]  /*0dc0*/  @!UP0 UIADD3 UR4, UPT, UPT, -UR4, 0x100000, URZ ;  /* 0x0010000004048890 */ /* 0x000fc8000fffe1ff */
[----:B------:R-:W-:Y:S02]  /*0dd0*/  @!UP0 USHF.L.U32 UR5, UR4, 0xb, URZ ;  /* 0x0000000b04058899 */ /* 0x000fe400080006ff */
[----:B------:R-:W-:Y:S02]  /*0de0*/  @!UP0 USHF.L.U32 UR4, UR4, 0x1, URZ ;  /* 0x0000000104048899 */ /* 0x000fe400080006ff */
[----:B------:R-:W-:Y:S01]  /*0df0*/  @!UP0 ULEA UR6, UR62, UR6, 0x18 ;  /* 0x000000063e068291 */ /* 0x000fe2000f8ec0ff */
[----:B------:R-:W-:Y:S01]  /*0e00*/  VOTEU.ALL UP0, P1 ;  /* 0x0000000000ff7886 */ /* 0x000fe20000800000 */
[----:B------:R-:W-:Y:S02]  /*0e10*/  UISETP.NE.AND UP5, UPT, UR20, URZ, UPT ;  /* 0x000000ff1400728c */ /* 0x000fe4000bfa5270 */
[----:B--2---:R-:W-:Y:S01]  /*0e20*/  UISETP.EQ.U32.AND UP6, UPT, UR7, 0x1, UPT ;  /* 0x000000010700788c */ /* 0x004fe2000bfc2070 */
[----:B------:R-:W1:Y:S07]  /*0e30*/  FENCE.VIEW.ASYNC.S ;  /* 0x00000000000073c6 */ /* 0x000e6e0000000000 */
[----:B-1----:R1:W2:Y:S01]  /*0e40*/  @!UP0 SYNCS.EXCH.64 URZ, [UR6+0xf0], UR4 ;  /* 0x0000f00406ff85b2 */ /* 0x0022a20008000100 */
[----:B------:R-:W-:Y:S05]  /*0e50*/  BRA.U !UP6, `(.L_x_15) ;  /* 0x000000010e087547 */ /* 0x000fea000b800000 */
[----:B--2---:R-:W-:Y:S01]  /*0e60*/  UCGABAR_ARV ;  /* 0x00000000000079c7 */ /* 0x004fe20008000000 */
[----:B------:R-:W-:Y:S05]  /*0e70*/  BRA `(.L_x_16) ;  /* 0x0000000000047947 */ /* 0x000fea0003800000 */
.L_x_15:
[----:B--2---:R-:W-:Y:S01]  /*0e80*/  NOP ;  /* 0x0000000000007918 */ /* 0x004fe20000000000 */
.L_x_16:
[----:B------:R-:W2:Y:S01]  /*0e90*/  S2UR UR23, SR_CTAID.X ;  /* 0x00000000001779c3 */ /* 0x000ea20000002500 */
[----:B------:R-:W-:-:S05]  /*0ea0*/  CS2R.32 R55, SR_CgaSize ;  /* 0x0000000000377805 */ /* 0x000fca0000008a00 */
[----:B------:R-:W-:-:S05]  /*0eb0*/  IMAD R55, R55, -0xa0, RZ ;  /* 0xffffff6037377824 */ /* 0x000fca00078e02ff */
[----:B-1----:R-:W-:-:S14]  /*0ec0*/  R2UR UR5, R55 ;  /* 0x00000000370572ca */ /* 0x002fdc00000e0000 */
[----:B------:R-:W1:Y:S01]  /*0ed0*/  LDCU UR5, c[0x0][UR5+0x2b0] ;  /* 0x00005600050577ac */ /* 0x000e620008000800 */
[----:B------:R-:W-:Y:S02]  /*0ee0*/  R2UR UR9, R2 ;  /* 0x00000000020972ca */ /* 0x000fe400000e0000 */
[----:B------:R-:W-:-:S05]  /*0ef0*/  CS2R.32 R55, SR_CgaSize ;  /* 0x0000000000377805 */ /* 0x000fca0000008a00 */
[----:B------:R-:W-:-:S05]  /*0f00*/  IMAD R55, R55, -0xa0, RZ ;  /* 0xffffff6037377824 */ /* 0x000fca00078e02ff */
[----:B------:R-:W-:-:S14]  /*0f10*/  R2UR UR4, R55 ;  /* 0x00000000370472ca */ /* 0x000fdc00000e0000 */
[----:B------:R-:W3:Y:S01]  /*0f20*/  LDCU UR4, c[0x0][UR4+0x2b4] ;  /* 0x00005680040477ac */ /* 0x000ee20008000800 */
[----:B------:R-:W4:Y:S01]  /*0f30*/  S2UR UR28, SR_CTAID.Y ;  /* 0x00000000001c79c3 */ /* 0x000f220000002600 */
[----:B------:R-:W-:-:S05]  /*0f40*/  CS2R.32 R55, SR_CgaSize ;  /* 0x0000000000377805 */ /* 0x000fca0000008a00 */
[----:B------:R-:W-:-:S05]  /*0f50*/  IMAD R55, R55, -0xa0, RZ ;  /* 0xffffff6037377824 */ /* 0x000fca00078e02ff */
[----:B------:R-:W-:-:S14]  /*0f60*/  R2UR UR7, R55 ;  /* 0x00000000370772ca */ /* 0x000fdc00000e0000 */
[----:B------:R-:W3:Y:S01]  /*0f70*/  LDCU UR7, c[0x0][UR7+0x2a0] ;  /* 0x00005400070777ac */ /* 0x000ee20008000800 */
[----:B------:R-:W-:-:S05]  /*0f80*/  CS2R.32 R55, SR_CgaSize ;  /* 0x0000000000377805 */ /* 0x000fca0000008a00 */
[----:B------:R-:W-:-:S05]  /*0f90*/  IMAD R55, R55, -0xa0, RZ ;  /* 0xffffff6037377824 */ /* 0x000fca00078e02ff */
[----:B------:R-:W-:-:S14]  /*0fa0*/  R2UR UR8, R55 ;  /* 0x00000000370872ca */ /* 0x000fdc00000e0000 */
[----:B------:R-:W3:Y:S01]  /*0fb0*/  LDCU UR8, c[0x0][UR8+0x2a4] ;  /* 0x00005480080877ac */ /* 0x000ee20008000800 */
[----:B------:R-:W-:Y:S01]  /*0fc0*/  UISETP.GT.U32.AND UP0, UPT, UR9, 0xffff, UPT ;  /* 0x0000ffff0900788c */ /* 0x000fe2000bf04070 */
[----:B------:R-:W3:Y:S01]  /*0fd0*/  LDCU UR21, c[0x0][0xb24] ;  /* 0x00016480ff1577ac */ /* 0x000ee20008000800 */
[----:B------:R-:W3:Y:S01]  /*0fe0*/  LDCU UR39, c[0x0][0xb24] ;  /* 0x00016480ff2777ac */ /* 0x000ee20008000800 */
[----:B--2---:R-:W-:Y:S01]  /*0ff0*/  I2FP.F32.U32 R4, UR23 ;  /* 0x0000001700047c45 */ /* 0x004fe20008201000 */
[----:B------:R-:W2:Y:S04]  /*1000*/  LDCU UR25, c[0x0][0xb30] ;  /* 0x00016600ff1977ac */ /* 0x000ea80008000800 */
[----:B-1----:R-:W-:Y:S01]  /*1010*/  FMUL R4, R4, UR5 ;  /* 0x0000000504047c20 */ /* 0x002fe20008400000 */
[----:B------:R-:W-:Y:S01]  /*1020*/  USEL UR5, UR9, 0xffff, !UP0 ;  /* 0x0000ffff09057887 */ /* 0x000fe2000c000000 */
[----:B----4-:R-:W-:Y:S01]  /*1030*/  I2FP.F32.U32 R3, UR28 ;  /* 0x0000001c00037c45 */ /* 0x010fe20008201000 */
[----:B------:R-:W-:-:S03]  /*1040*/  USHF.L.U32 UR31, UR62, 0x8, URZ ;  /* 0x000000083e1f7899 */ /* 0x000fc600080006ff */
[----:B------:R-:W1:Y:S01]  /*1050*/  F2I.U32.TRUNC.NTZ R4, R4 ;  /* 0x0000000400047305 */ /* 0x000e62000020f000 */
[----:B------:R-:W-:Y:S01]  /*1060*/  ULOP3.LUT UR30, UR5, 0xffff, URZ, 0xc0, !UPT ;  /* 0x0000ffff051e7892 */ /* 0x000fe2000f8ec0ff */
[----:B---3--:R-:W-:-:S06]  /*1070*/  FMUL R3, R3, UR4 ;  /* 0x0000000403037c20 */ /* 0x008fcc0008400000 */
[----:B------:R-:W3:Y:S01]  /*1080*/  F2I.U32.TRUNC.NTZ R3, R3 ;  /* 0x0000000300037305 */ /* 0x000ee2000020f000 */
[----:B-1----:R-:W-:Y:S02]  /*1090*/  R2UR UR4, R4 ;  /* 0x00000000040472ca */ /* 0x002fe400000e0000 */
[----:B------:R-:W-:Y:S02]  /*10a0*/  PRMT R4, RZ, 0x7610, R4 ;  /* 0x00007610ff047816 */ /* 0x000fe40000000004 */
[----:B---3--:R-:W-:Y:S02]  /*10b0*/  R2UR UR6, R3 ;  /* 0x00000000030672ca */ /* 0x008fe400000e0000 */
[----:B------:R-:W-:-:S07]  /*10c0*/  PRMT R3, RZ, 0x7610, R3 ;  /* 0x00007610ff037816 */ /* 0x000fce0000000003 */
[----:B------:R-:W-:-:S04]  /*10d0*/  UIADD3 UR5, UPT, UPT, -UR4, URZ, URZ ;  /* 0x000000ff04057290 */ /* 0x000fc8000fffe1ff */
[----:B------:R-:W-:Y:S02]  /*10e0*/  UIMAD UR5, UR7, UR5, UR23 ;  /* 0x00000005070572a4 */ /* 0x000fe4000f8e0217 */
[----:B------:R-:W-:-:S04]  /*10f0*/  UIADD3 UR4, UPT, UPT, -UR6, URZ, URZ ;  /* 0x000000ff06047290 */ /* 0x000fc8000fffe1ff */
[----:B------:R-:W-:Y:S01]  /*1100*/  IMAD.U32 R55, RZ, RZ, UR5 ;  /* 0x00000005ff377e24 */ /* 0x000fe2000f8e00ff */
[----:B------:R-:W-:-:S06]  /*1110*/  UIMAD UR4, UR8, UR4, UR28 ;  /* 0x00000004080472a4 */ /* 0x000fcc000f8e021c */
[----:B------:R-:W-:Y:S01]  /*1120*/  IMAD.U32 R54, RZ, RZ, UR4 ;  /* 0x00000004ff367e24 */ /* 0x000fe2000f8e00ff */
[----:B--2---:R-:W-:Y:S06]  /*1130*/  BRA.U UP5, `(.L_x_17) ;  /* 0x00000001056c7547 */ /* 0x004fec000b800000 */
[----:B------:R-:W-:Y:S02]  /*1140*/  R2UR UR4, R54 ;  /* 0x00000000360472ca */ /* 0x000fe400000e0000 */
[----:B------:R-:W-:-:S11]  /*1150*/  R2UR UR10, R55 ;  /* 0x00000000370a72ca */ /* 0x000fd600000e0000 */
[----:B------:R-:W-:Y:S02]  /*1160*/  UISETP.NE.AND UP0, UPT, UR4, URZ, UPT ;  /* 0x000000ff0400728c */ /* 0x000fe4000bf05270 */
[----:B------:R-:W-:Y:S02]  /*1170*/  ULOP3.LUT UR4, UR10, 0x2, URZ, 0x3c, !UPT ;  /* 0x000000020a047892 */ /* 0x000fe4000f8e3cff */
[----:B------:R-:W-:Y:S02]  /*1180*/  UISETP.GT.U32.AND UP2, UPT, UR10, 0x1, UP0 ;  /* 0x000000010a00788c */ /* 0x000fe40008744070 */
[----:B------:R-:W-:Y:S02]  /*1190*/  ULOP3.LUT UR5, UR10, 0x4, URZ, 0x3c, !UPT ;  /* 0x000000040a057892 */ /* 0x000fe4000f8e3cff */
[----:B------:R-:W-:Y:S02]  /*11a0*/  USEL UR8, URZ, 0x1, UP2 ;  /* 0x00000001ff087887 */ /* 0x000fe40009000000 */
[----:B------:R-:W-:-:S02]  /*11b0*/  USEL UR7, URZ, 0x2, UP2 ;  /* 0x00000002ff077887 */ /* 0x000fc40009000000 */
[----:B------:R-:W-:Y:S02]  /*11c0*/  UISETP.GT.U32.AND UP2, UPT, UR4, 0x1, UP0 ;  /* 0x000000010400788c */ /* 0x000fe40008744070 */
[----:B------:R-:W-:Y:S02]  /*11d0*/  ULOP3.LUT UR4, UR10, 0x6, URZ, 0x3c, !UPT ;  /* 0x000000060a047892 */ /* 0x000fe4000f8e3cff */
[----:B------:R-:W-:Y:S02]  /*11e0*/  USEL UR6, URZ, 0x4, UP2 ;  /* 0x00000004ff067887 */ /* 0x000fe40009000000 */
[----:B------:R-:W-:Y:S02]  /*11f0*/  USEL UR9, URZ, 0x8, UP2 ;  /* 0x00000008ff097887 */ /* 0x000fe40009000000 */
[----:B------:R-:W-:Y:S02]  /*1200*/  UISETP.GT.U32.AND UP2, UPT, UR5, 0x1, UP0 ;  /* 0x000000010500788c */ /* 0x000fe40008744070 */
[----:B------:R-:W-:-:S02]  /*1210*/  UISETP.GT.U32.AND UP0, UPT, UR4, 0x1, UP0 ;  /* 0x000000010400788c */ /* 0x000fc40008704070 */
[----:B------:R-:W-:Y:S02]  /*1220*/  USEL UR4, URZ, 0x10, UP2 ;  /* 0x00000010ff047887 */ /* 0x000fe40009000000 */
[----:B------:R-:W-:Y:S02]  /*1230*/  UIADD3 UR5, UPT, UPT, UR6, UR7, UR8 ;  /* 0x0000000706057290 */ /* 0x000fe4000fffe008 */
[----:B------:R-:W-:Y:S02]  /*1240*/  USEL UR7, URZ, 0x40, UP0 ;  /* 0x00000040ff077887 */ /* 0x000fe40008000000 */
[----:B------:R-:W-:Y:S02]  /*1250*/  USEL UR8, URZ, 0x20, UP2 ;  /* 0x00000020ff087887 */ /* 0x000fe40009000000 */
[----:B------:R-:W-:Y:S02]  /*1260*/  UIADD3 UR5, UPT, UPT, UR4, UR5, UR9 ;  /* 0x0000000504057290 */ /* 0x000fe4000fffe009 */
[----:B------:R-:W-:-:S02]  /*1270*/  ULOP3.LUT UR4, UR10, 0xfffffffe, URZ, 0xc0, !UPT ;  /* 0xfffffffe0a047892 */ /* 0x000fc4000f8ec0ff */
[----:B------:R-:W-:Y:S02]  /*1280*/  USEL UR6, URZ, 0x80, UP0 ;  /* 0x00000080ff067887 */ /* 0x000fe40008000000 */
[----:B------:R-:W-:-:S03]  /*1290*/  UIADD3 UR5, UPT, UPT, UR7, UR5, UR8 ;  /* 0x0000000507057290 */ /* 0x000fc6000fffe008 */
[----:B------:R-:W-:Y:S01]  /*12a0*/  UMOV UR7, 0x3 ;  /* 0x0000000300077882 */ /* 0x000fe20000000000 */
[----:B------:R-:W-:Y:S02]  /*12b0*/  UIADD3 UR5, UPT, UPT, UR5, UR6, URZ ;  /* 0x0000000605057290 */ /* 0x000fe4000fffe0ff */
[----:B------:R-:W-:-:S04]  /*12c0*/  USHF.L.U32 UR4, UR7, UR4, URZ ;  /* 0x0000000407047299 */ /* 0x000fc800080006ff */
[----:B------:R-:W-:Y:S02]  /*12d0*/  IMAD.U32 R4, RZ, RZ, UR5 ;  /* 0x00000005ff047e24 */ /* 0x000fe4000f8e00ff */
[----:B------:R-:W-:-:S07]  /*12e0*/  IMAD.U32 R3, RZ, RZ, UR4 ;  /* 0x00000004ff037e24 */ /* 0x000fce000f8e00ff */
.L_x_17:
[----:B------:R-:W1:Y:S01]  /*12f0*/  S2UR UR60, SR_CTAID.Z ;  /* 0x00000000003c79c3 */ /* 0x000e620000002700 */
[----:B------:R-:W-:Y:S01]  /*1300*/  UISETP.GE.AND UP0, UPT, UR21, 0x1, UPT ;  /* 0x000000011500788c */ /* 0x000fe2000bf06270 */
[----:B------:R-:W-:Y:S01]  /*1310*/  UMOV UR26, 0x55 ;  /* 0x00000055001a7882 */ /* 0x000fe20000000000 */
[----:B------:R-:W-:-:S07]  /*1320*/  UMOV UR24, UR23 ;  /* 0x0000001700187c82 */ /* 0x000fce0008000000 */
[----:B------:R-:W-:Y:S05]  /*1330*/  BRA.U !UP0, `(.L_x_18) ;  /* 0x0000000108d47547 */ /* 0x000fea000b800000 */
[----:B------:R-:W2:Y:S01]  /*1340*/  LDCU.128 UR16, c[0x0][0xb10] ;  /* 0x00016200ff1077ac */ /* 0x000ea20008000c00 */
[----:B------:R-:W3:Y:S01]  /*1350*/  LDCU UR6, c[0x0][0x370] ;  /* 0x00006e00ff0677ac */ /* 0x000ee20008000800 */
[----:B------:R-:W4:Y:S01]  /*1360*/  LDCU UR7, c[0x0][0x374] ;  /* 0x00006e80ff0777ac */ /* 0x000f220008000800 */
[----:B------:R-:W1:Y:S01]  /*1370*/  LDCU UR22, c[0x0][0xb0c] ;  /* 0x00016180ff1677ac */ /* 0x000e620008000800 */
[----:B------:R-:W1:Y:S01]  /*1380*/  LDCU UR24, c[0x0][0xb20] ;  /* 0x00016400ff1877ac */ /* 0x000e620008000800 */
[----:B------:R-:W1:Y:S01]  /*1390*/  LDCU.64 UR8, c[0x0][0xb28] ;  /* 0x00016500ff0877ac */ /* 0x000e620008000a00 */
[----:B--2---:R-:W-:Y:S02]  /*13a0*/  UISETP.NE.AND UP3, UPT, UR18, 0x1, UPT ;  /* 0x000000011200788c */ /* 0x004fe4000bf65270 */
[----:B----4-:R-:W-:Y:S02]  /*13b0*/  UIMAD.WIDE.U32 UR10, UR7, UR19, URZ ;  /* 0x00000013070a72a5 */ /* 0x010fe4000f8e00ff */
[----:B---3--:R-:W-:-:S02]  /*13c0*/  UIMAD.WIDE.U32 UR12, UR6, UR16, URZ ;  /* 0x00000010060c72a5 */ /* 0x008fc4000f8e00ff */
[----:B-1----:R-:W-:Y:S02]  /*13d0*/  UISETP.NE.AND UP0, UPT, UR22, 0x1, UPT ;  /* 0x000000011600788c */ /* 0x002fe4000bf05270 */
[----:B------:R-:W-:Y:S01]  /*13e0*/  UIMAD.WIDE.U32 UR4, UR23, UR16, URZ ;  /* 0x00000010170472a5 */ /* 0x000fe2000f8e00ff */
[----:B------:R-:W-:Y:S02]  /*13f0*/  UMOV UR10, UR11 ;  /* 0x0000000b000a7c82 */ /* 0x000fe40008000000 */
[----:B------:R-:W-:Y:S01]  /*1400*/  UMOV UR12, UR13 ;  /* 0x0000000d000c7c82 */ /* 0x000fe20008000000 */
[----:B------:R-:W-:Y:S02]  /*1410*/  @UP3 USHF.R.U32.HI UR7, URZ, UR24, UR10 ;  /* 0x00000018ff073299 */ /* 0x000fe4000801160a */
[----:B------:R-:W-:Y:S01]  /*1420*/  UISETP.NE.AND UP2, UPT, UR21, 0x1, UPT ;  /* 0x000000011500788c */ /* 0x000fe2000bf45270 */
[----:B------:R-:W-:Y:S02]  /*1430*/  UMOV UR4, UR5 ;  /* 0x0000000500047c82 */ /* 0x000fe40008000000 */
[----:B------:R-:W-:-:S02]  /*1440*/  @UP0 USHF.R.U32.HI UR6, URZ, UR17, UR12 ;  /* 0x00000011ff060299 */ /* 0x000fc4000801160c */
[----:B------:R-:W-:Y:S02]  /*1450*/  USHF.R.U32.HI UR4, URZ, UR17, UR4 ;  /* 0x00000011ff047299 */ /* 0x000fe40008011604 */
[----:B------:R-:W-:Y:S02]  /*1460*/  UIMAD.WIDE.U32 UR12, UR28, UR19, URZ ;  /* 0x000000131c0c72a5 */ /* 0x000fe4000f8e00ff */
[----:B------:R-:W-:Y:S02]  /*1470*/  UIMAD.WIDE.U32 UR10, UR7, UR8, URZ ;  /* 0x00000008070a72a5 */ /* 0x000fe4000f8e00ff */
[----:B------:R-:W-:Y:S02]  /*1480*/  UIMAD.WIDE.U32 UR14, UR6, UR8, URZ ;  /* 0x00000008060e72a5 */ /* 0x000fe4000f8e00ff */
[----:B------:R-:W-:-:S03]  /*1490*/  USEL UR5, UR23, UR4, !UP0 ;  /* 0x0000000417057287 */ /* 0x000fc6000c000000 */
[----:B------:R-:W-:Y:S01]  /*14a0*/  UMOV UR4, UR13 ;  /* 0x0000000d00047c82 */ /* 0x000fe20008000000 */
[----:B------:R-:W-:Y:S01]  /*14b0*/  UMOV UR10, UR11 ;  /* 0x0000000b000a7c82 */ /* 0x000fe20008000000 */
[----:B------:R-:W-:Y:S02]  /*14c0*/  USHF.R.U32.HI UR4, URZ, UR24, UR4 ;  /* 0x00000018ff047299 */ /* 0x000fe40008011604 */
[----:B------:R-:W-:Y:S01]  /*14d0*/  @UP2 USHF.R.U32.HI UR7, URZ, UR9, UR10 ;  /* 0x00000009ff072299 */ /* 0x000fe2000801160a */
[----:B------:R-:W-:Y:S01]  /*14e0*/  UMOV UR14, UR15 ;  /* 0x0000000f000e7c82 */ /* 0x000fe20008000000 */
[----:B------:R-:W-:Y:S02]  /*14f0*/  USEL UR4, UR28, UR4, !UP3 ;  /* 0x000000041c047287 */ /* 0x000fe4000d800000 */
[----:B------:R-:W-:Y:S02]  /*1500*/  @UP2 USHF.R.U32.HI UR6, URZ, UR9, UR14 ;  /* 0x00000009ff062299 */ /* 0x000fe4000801160e */
[----:B------:R-:W-:-:S02]  /*1510*/  UIMAD UR7, UR7, UR21, URZ ;  /* 0x00000015070772a4 */ /* 0x000fc4000f8e02ff */
[----:B------:R-:W-:Y:S02]  /*1520*/  UIMAD UR12, UR6, UR21, URZ ;  /* 0x00000015060c72a4 */ /* 0x000fe4000f8e02ff */
[----:B------:R-:W-:Y:S02]  /*1530*/  UISETP.GE.AND UP0, UPT, UR4, UR7, UPT ;  /* 0x000000070400728c */ /* 0x000fe4000bf06270 */
[----:B------:R-:W-:Y:S02]  /*1540*/  UIMAD.WIDE.U32 UR10, UR4, UR8, URZ ;  /* 0x00000008040a72a5 */ /* 0x000fe4000f8e00ff */
[----:B------:R-:W-:Y:S02]  /*1550*/  UISETP.GE.OR UP0, UPT, UR5, UR12, UP0 ;  /* 0x0000000c0500728c */ /* 0x000fe40008706670 */
[----:B------:R-:W-:Y:S02]  /*1560*/  UIMAD.WIDE.U32 UR12, UR5, UR8, URZ ;  /* 0x00000008050c72a5 */ /* 0x000fe4000f8e00ff */
[----:B------:R-:W-:Y:S01]  /*1570*/  UIADD3 UR10, UPT, UPT, -UR4, URZ, URZ ;  /* 0x000000ff040a7290 */ /* 0x000fe2000fffe1ff */
[----:B------:R-:W-:Y:S01]  /*1580*/  UMOV UR8, UR11 ;  /* 0x0000000b00087c82 */ /* 0x000fe20008000000 */
[----:B------:R-:W-:-:S02]  /*1590*/  UIADD3 UR24, UPT, UPT, -UR5, URZ, URZ ;  /* 0x000000ff05187290 */ /* 0x000fc4000fffe1ff */
[----:B------:R-:W-:-:S03]  /*15a0*/  USHF.R.U32.HI UR8, URZ, UR9, UR8 ;  /* 0x00000009ff087299 */ /* 0x000fc60008011608 */
[----:B------:R-:W-:Y:S01]  /*15b0*/  @!UP0 UMOV UR7, UR13 ;  /* 0x0000000d00078c82 */ /* 0x000fe20008000000 */
[----:B------:R-:W-:Y:S02]  /*15c0*/  UIMAD UR28, UR18, UR10, UR28 ;  /* 0x0000000a121c72a4 */ /* 0x000fe4000f8e021c */
[----:B------:R-:W-:Y:S02]  /*15d0*/  USEL UR8, UR4, UR8, !UP2 ;  /* 0x0000000804087287 */ /* 0x000fe4000d000000 */
[----:B------:R-:W-:Y:S02]  /*15e0*/  @!UP0 USHF.R.U32.HI UR7, URZ, UR9, UR7 ;  /* 0x00000009ff078299 */ /* 0x000fe40008011607 */
[----:B------:R-:W-:Y:S02]  /*15f0*/  UIADD3 UR9, UPT, UPT, -UR8, URZ, URZ ;  /* 0x000000ff08097290 */ /* 0x000fe4000fffe1ff */
[----:B------:R-:W-:Y:S02]  /*1600*/  @!UP0 USEL UR7, UR5, UR7, !UP2 ;  /* 0x0000000705078287 */ /* 0x000fe4000d000000 */
[----:B------:R-:W-:-:S02]  /*1610*/  UIMAD UR9, UR21, UR9, UR4 ;  /* 0x00000009150972a4 */ /* 0x000fc4000f8e0204 */
[----:B------:R-:W-:Y:S02]  /*1620*/  @!UP0 UIADD3 UR8, UPT, UPT, UR8, -UR7, URZ ;  /* 0x8000000708088290 */ /* 0x000fe4000fffe0ff */
[----:B------:R-:W-:Y:S02]  /*1630*/  @!UP0 UIMAD UR6, UR9, UR6, UR7 ;  /* 0x00000006090682a4 */ /* 0x000fe4000f8e0207 */
[----:B------:R-:W-:Y:S02]  /*1640*/  @!UP0 UIMAD UR4, UR8, UR21, UR5 ;  /* 0x00000015080482a4 */ /* 0x000fe4000f8e0205 */
[----:B------:R-:W-:Y:S02]  /*1650*/  UIMAD UR24, UR22, UR24, UR23 ;  /* 0x00000018161872a4 */ /* 0x000fe4000f8e0217 */
[----:B------:R-:W-:Y:S01]  /*1660*/  UIMAD UR28, UR4, UR18, UR28 ;  /* 0x00000012041c72a4 */ /* 0x000fe2000f8e021c */
[----:B------:R-:W-:Y:S02]  /*1670*/  @!UP0 UMOV UR5, UR6 ;  /* 0x0000000600058c82 */ /* 0x000fe40008000000 */
[----:B------:R-:W-:-:S12]  /*1680*/  UIMAD UR24, UR5, UR22, UR24 ;  /* 0x00000016051872a4 */ /* 0x000fd8000f8e0218 */
.L_x_18:
[----:B------:R-:W-:Y:S02]  /*1690*/  UISETP.NE.AND UP2, UPT, UR25, 0x1, UPT ;  /* 0x000000011900788c */ /* 0x000fe4000bf45270 */
[----:B------:R-:W-:Y:S02]  /*16a0*/  UISETP.NE.AND UP0, UPT, UR20, 0x2, UPT ;  /* 0x000000021400788c */ /* 0x000fe4000bf05270 */
[----:B------:R-:W-:Y:S02]  /*16b0*/  ULOP3.LUT UR31, UR31, 0x600, URZ, 0xc0, !UPT ;  /* 0x000006001f1f7892 */ /* 0x000fe4000f8ec0ff */
[----:B------:R-:W-:-:S03]  /*16c0*/  USHF.L.U32 UR30, UR26, UR30, URZ ;  /* 0x0000001e1a1e7299 */ /* 0x000fc600080006ff */
[----:B------:R-:W-:Y:S09]  /*16d0*/  BRA.U UP2, `(.L_x_19) ;  /* 0x0000000102407547 */ /* 0x000ff2000b800000 */
[----:B------:R-:W2:Y:S01]  /*16e0*/  LDCU.128 UR8, c[0x0][0xb10] ;  /* 0x00016200ff0877ac */ /* 0x000ea20008000c00 */
[----:B------:R-:W3:Y:S01]  /*16f0*/  LDCU UR12, c[0x0][0xb0c] ;  /* 0x00016180ff0c77ac */ /* 0x000ee20008000800 */
[----:B------:R-:W4:Y:S01]  /*1700*/  LDCU UR13, c[0x0][0xb20] ;  /* 0x00016400ff0d77ac */ /* 0x000f220008000800 */
[----:B--2---:R-:W-:Y:S02]  /*1710*/  UIMAD.WIDE.U32 UR4, UR24, UR8, URZ ;  /* 0x00000008180472a5 */ /* 0x004fe4000f8e00ff */
[----:B------:R-:W-:Y:S02]  /*1720*/  UIMAD.WIDE.U32 UR6, UR28, UR11, URZ ;  /* 0x0000000b1c0672a5 */ /* 0x000fe4000f8e00ff */
[----:B---3--:R-:W-:Y:S02]  /*1730*/  UISETP.NE.AND UP2, UPT, UR12, 0x1, UPT ;  /* 0x000000010c00788c */ /* 0x008fe4000bf45270 */
[----:B------:R-:W-:-:S03]  /*1740*/  USHF.R.U32.HI UR5, URZ, UR9, UR5 ;  /* 0x00000009ff057299 */ /* 0x000fc60008011605 */
[----:B------:R-:W-:Y:S01]  /*1750*/  UMOV UR4, UR7 ;  /* 0x0000000700047c82 */ /* 0x000fe20008000000 */
[----:B------:R-:W-:Y:S02]  /*1760*/  USEL UR5, UR24, UR5, !UP2 ;  /* 0x0000000518057287 */ /* 0x000fe4000d000000 */
[----:B------:R-:W-:Y:S02]  /*1770*/  UISETP.NE.AND UP2, UPT, UR10, 0x1, UPT ;  /* 0x000000010a00788c */ /* 0x000fe4000bf45270 */
[----:B----4-:R-:W-:-:S04]  /*1780*/  USHF.R.U32.HI UR4, URZ, UR13, UR4 ;  /* 0x0000000dff047299 */ /* 0x010fc80008011604 */
[----:B------:R-:W-:-:S04]  /*1790*/  USEL UR4, UR28, UR4, !UP2 ;  /* 0x000000041c047287 */ /* 0x000fc8000d000000 */
[----:B------:R-:W-:Y:S02]  /*17a0*/  UIADD3 UR6, UPT, UPT, -UR4, UR5, URZ ;  /* 0x0000000504067290 */ /* 0x000fe4000fffe1ff */
[----:B------:R-:W-:Y:S02]  /*17b0*/  UIADD3 UR4, UPT, UPT, UR4, -UR5, URZ ;  /* 0x8000000504047290 */ /* 0x000fe4000fffe0ff */
[----:B------:R-:W-:Y:S02]  /*17c0*/  UIMAD UR28, UR6, UR10, UR28 ;  /* 0x0000000a061c72a4 */ /* 0x000fe4000f8e021c */
[----:B------:R-:W-:-:S12]  /*17d0*/  UIMAD UR24, UR4, UR12, UR24 ;  /* 0x0000000c041872a4 */ /* 0x000fd8000f8e0218 */
.L_x_19:
[----:B------:R-:W-:Y:S05]  /*17e0*/  BRA.U !UP6, `(.L_x_20) ;  /* 0x000000010e0c7547 */ /* 0x000fea000b800000 */
[----:B------:R-:W-:Y:S01]  /*17f0*/  UCGABAR_WAIT ;  /* 0x0000000000007dc7 */ /* 0x000fe20008000000 */
[----:B------:R-:W-:Y:S01]  /*1800*/  CCTL.IVALL ;  /* 0x00000000ff00798f */ /* 0x000fe20002000000 */
[----:B------:R-:W-:Y:S05]  /*1810*/  BRA `(.L_x_21) ;  /* 0x0000000000047947 */ /* 0x000fea0003800000 */
.L_x_20:
[----:B------:R-:W-:Y:S06]  /*1820*/  BAR.SYNC.DEFER_BLOCKING 0x0 ;  /* 0x0000000000007b1d */ /* 0x000fec0000010000 */
.L_x_21:
[----:B------:R-:W-:Y:S05]  /*1830*/  BRA.U UP0, `(.L_x_22) ;  /* 0x0000001500d47547 */ /* 0x000fea000b800000 */
[----:B------:R-:W2:Y:S01]  /*1840*/  LDCU UR5, c[0x0][0x38c] ;  /* 0x00007180ff0577ac */ /* 0x000ea20008000800 */
[----:B------:R-:W-:Y:S01]  /*1850*/  PLOP3.LUT P2, PT, PT, PT, UP4, 0x80, 0x8 ;  /* 0x000000000008781c */ /* 0x000fe20003f4f048 */
[----:B------:R-:W-:Y:S01]  /*1860*/  IMAD.MOV.U32 R12, RZ, RZ, 0x1 ;  /* 0x00000001ff0c7424 */ /* 0x000fe200078e00ff */
[----:B------:R-:W-:Y:S01]  /*1870*/  ISETP.NE.AND P3, PT, R5, RZ, P4 ;  /* 0x000000ff0500720c */ /* 0x000fe20002765270 */
[----:B------:R-:W-:Y:S01]  /*1880*/  UISETP.NE.AND UP1, UPT, UR20, URZ, UPT ;  /* 0x000000ff1400728c */ /* 0x000fe2000bf25270 */
[----:B------:R-:W-:Y:S02]  /*1890*/  PLOP3.LUT P2, PT, P2, PT, PT, 0x8, 0x80 ;  /* 0x000000000080781c */ /* 0x000fe4000174e170 */
[----:B------:R-:W-:Y:S01]  /*18a0*/  CS2R R10, SRZ ;  /* 0x00000000000a7805 */ /* 0x000fe2000001ff00 */
[----:B------:R-:W-:Y:S01]  /*18b0*/  IMAD.MOV.U32 R9, RZ, RZ, RZ ;  /* 0x000000ffff097224 */ /* 0x000fe200078e00ff */
[----:B------:R-:W3:Y:S01]  /*18c0*/  LDCU UR64, c[0x0][0x370] ;  /* 0x00006e00ff4077ac */ /* 0x000ee20008000800 */
[----:B------:R-:W-:Y:S01]  /*18d0*/  IMAD.MOV.U32 R8, RZ, RZ, 0x1 ;  /* 0x00000001ff087424 */ /* 0x000fe200078e00ff */
[----:B------:R-:W4:Y:S01]  /*18e0*/  LDCU.64 UR54, c[0x0][0x348] ;  /* 0x00006900ff3677ac */ /* 0x000f220008000a00 */
[----:B------:R-:W-:-:S02]  /*18f0*/  USHF.L.U32 UR71, UR23, 0x7, URZ ;  /* 0x0000000717477899 */ /* 0x000fc400080006ff */
[----:B--2---:R-:W-:Y:S02]  /*1900*/  UIADD3 UR6, UPT, UPT, UR5, 0x7f, URZ ;  /* 0x0000007f05067890 */ /* 0x004fe4000fffe0ff */
[----:B------:R-:W-:Y:S02]  /*1910*/  UIADD3 UR70, UPT, UPT, UR5, 0xfe, URZ ;  /* 0x000000fe05467890 */ /* 0x000fe4000fffe0ff */
[----:B------:R-:W-:Y:S01]  /*1920*/  USHF.R.S32.HI UR4, URZ, 0x1f, UR6 ;  /* 0x0000001fff047899 */ /* 0x000fe20008011406 */
[----:B------:R-:W2:Y:S03]  /*1930*/  LDCU UR63, c[0x0][0x374] ;  /* 0x00006e80ff3f77ac */ /* 0x000ea60008000800 */
[----:B------:R-:W-:Y:S02]  /*1940*/  ULEA.HI UR4, UR4, UR6, URZ, 0x7 ;  /* 0x0000000604047291 */ /* 0x000fe4000f8f38ff */
[----:B------:R-:W-:-:S02]  /*1950*/  USHF.L.U32 UR6, UR23, 0x6, URZ ;  /* 0x0000000617067899 */ /* 0x000fc400080006ff */
[----:B------:R-:W-:Y:S02]  /*1960*/  USHF.R.S32.HI UR66, URZ, 0x7, UR4 ;  /* 0x00000007ff427899 */ /* 0x000fe40008011404 */
[----:B------:R-:W-:Y:S02]  /*1970*/  UIADD3 UR4, UPT, UPT, UR5, -0x1, URZ ;  /* 0xffffffff05047890 */ /* 0x000fe4000fffe0ff */
[----:B------:R-:W-:Y:S02]  /*1980*/  UISETP.LT.U32.AND UP0, UPT, UR66, 0x2, UPT ;  /* 0x000000024200788c */ /* 0x000fe4000bf01070 */
[----:B------:R-:W-:Y:S02]  /*1990*/  UISETP.GE.U32.AND UP2, UPT, UR4, -0xff, UPT ;  /* 0xffffff010400788c */ /* 0x000fe4000bf46070 */
[----:B------:R-:W-:Y:S02]  /*19a0*/  USEL UR65, UR66, 0x2, UP0 ;  /* 0x0000000242417887 */ /* 0x000fe40008000000 */
[----:B------:R-:W-:-:S02]  /*19b0*/  ULOP3.LUT UR5, UR6, 0x40, URZ, 0xc0, !UPT ;  /* 0x0000004006057892 */ /* 0x000fc4000f8ec0ff */
[----:B------:R-:W-:Y:S02]  /*19c0*/  UIADD3 UR4, UPT, UPT, UR65, -0x1, URZ ;  /* 0xffffffff41047890 */ /* 0x000fe4000fffe0ff */
[----:B------:R-:W-:Y:S02]  /*19d0*/  USEL UR38, UR47, 0x2, UP1 ;  /* 0x000000022f267887 */ /* 0x000fe40008800000 */
[----:B------:R-:W-:Y:S02]  /*19e0*/  ULEA.HI UR68, UR31, UR5, URZ, 0x1b ;  /* 0x000000051f447291 */ /* 0x000fe4000f8fd8ff */
[----:B------:R-:W-:Y:S02]  /*19f0*/  @UP2 UIADD3 UR4, UPT, UPT, UR65, URZ, URZ ;  /* 0x000000ff41042290 */ /* 0x000fe4000fffe0ff */
[----:B------:R-:W-:Y:S02]  /*1a00*/  UIADD3 UR69, UPT, UPT, UR66, -UR65, URZ ;  /* 0x8000004142457290 */ /* 0x000fe4000fffe0ff */
[----:B------:R-:W-:-:S02]  /*1a10*/  UIADD3 UR45, UPT, UPT, UR4, 0x1, URZ ;  /* 0x00000001042d7890 */ /* 0x000fc4000fffe0ff */
[----:B------:R-:W-:Y:S01]  /*1a20*/  UIADD3 UR67, UPT, UPT, -UR4, URZ, URZ ;  /* 0x000000ff04437290 */ /* 0x000fe2000fffe1ff */
[----:B--234-:R-:W-:-:S11]  /*1a30*/  UMOV UR29, URZ ;  /* 0x000000ff001d7c82 */ /* 0x01cfd60008000000 */
.L_x_46:
[----:B------:R-:W-:Y:S01]  /*1a40*/  UISETP.NE.AND UP0, UPT, UR62, URZ, UPT ;  /* 0x000000ff3e00728c */ /* 0x000fe2000bf05270 */
[----:B------:R-:W2:Y:S08]  /*1a50*/  S2UR UR62, SR_CgaCtaId ;  /* 0x00000000003e79c3 */ /* 0x000eb00000008800 */
[----:B---3--:R-:W-:Y:S05]  /*1a60*/  BRA.U UP0, `(.L_x_23) ;  /* 0x0000000100347547 */ /* 0x008fea000b800000 */
[----:B------:R-:W3:Y:S01]  /*1a70*/  S2R R0, SR_CgaCtaId ;  /* 0x0000000000007919 */ /* 0x000ee20000008800 */
[----:B------:R-:W-:-:S04]  /*1a80*/  MOV R2, 0x400 ;  /* 0x0000040000027802 */ /* 0x000fc80000000f00 */
[----:B---3--:R-:W-:Y:S02]  /*1a90*/  LEA R0, R0, R2, 0x18 ;  /* 0x0000000200007211 */ /* 0x008fe400078ec0ff */
[----:B------:R-:W-:-:S03]  /*1aa0*/  SHF.L.U32 R2, R8, 0x1f, RZ ;  /* 0x0000001f08027819 */ /* 0x000fc600000006ff */
[----:B------:R-:W-:-:S04]  /*1ab0*/  IMAD R0, R9, 0x8, R0 ;  /* 0x0000000809007824 */ /* 0x000fc800078e0200 */
[----:B------:R-:W3:Y:S02]  /*1ac0*/  SYNCS.PHASECHK.TRANS64.TRYWAIT P0, [R0+URZ+0xe0], R2 ;  /* 0x0000e002000075a7 */ /* 0x000ee400080011ff */
[----:B---3--:R-:W-:Y:S05]  /*1ad0*/  @!P0 BRA `(.L_x_24) ;  /* 0x000000a800bc8947 */ /* 0x008fea0003800000 */
.L_x_187:
[----:B------:R-:W-:Y:S01]  /*1ae0*/  VIADD R9, R9, 0x1 ;  /* 0x0000000109097836 */ /* 0x000fe20000000000 */
[----:B------:R3:W-:Y:S04]  /*1af0*/  SYNCS.ARRIVE.TRANS64.A1T0 RZ, [R0+URZ+0xd0], RZ ;  /* 0x0000d0ff00ff79a7 */ /* 0x0007e800081000ff */
[----:B------:R-:W-:-:S04]  /*1b00*/  ISETP.NE.AND P0, PT, R9, 0x2, PT ;  /* 0x000000020900780c */ /* 0x000fc80003f05270 */
[----:B------:R-:W-:Y:S02]  /*1b10*/  SEL R9, R9, RZ, P0 ;  /* 0x000000ff09097207 */ /* 0x000fe40000000000 */
[----:B---3--:R-:W-:-:S04]  /*1b20*/  SEL R0, RZ, 0x1, P0 ;  /* 0x00000001ff007807 */ /* 0x008fc80000000000 */
[----:B------:R-:W-:-:S07]  /*1b30*/  LOP3.LUT R8, R8, R0, RZ, 0x3c, !PT ;  /* 0x0000000008087212 */ /* 0x000fce00078e3cff */
.L_x_23:
[----:B------:R-:W-:Y:S01]  /*1b40*/  UMOV UR22, 0x400 ;  /* 0x0000040000167882 */ /* 0x000fe20000000000 */
[----:B------:R-:W-:Y:S01]  /*1b50*/  SHF.L.U32 R0, R12, 0x1f, RZ ;  /* 0x0000001f0c007819 */ /* 0x000fe200000006ff */
[----:B--2---:R-:W-:Y:S02]  /*1b60*/  ULEA UR22, UR62, UR22, 0x18 ;  /* 0x000000163e167291 */ /* 0x004fe4000f8ec0ff */
[----:B------:R-:W-:Y:S02]  /*1b70*/  UISETP.GE.U32.AND UP0, UPT, UR70, 0xff, UPT ;  /* 0x000000ff4600788c */ /* 0x000fe4000bf06070 */
[----:B------:R-:W-:Y:S02]  /*1b80*/  ULEA UR4, UR29, UR22, 0x3 ;  /* 0x000000161d047291 */ /* 0x000fe4000f8e18ff */
[----:B------:R-:W-:Y:S01]  /*1b90*/  ULEA UR27, UR28, UR68, 0x7 ;  /* 0x000000441c1b7291 */ /* 0x000fe2000f8e38ff */
[----:B------:R-:W-:-:S06]  /*1ba0*/  UMOV UR21, URZ ;  /* 0x000000ff00157c82 */ /* 0x000fcc0008000000 */
[----:B------:R2:W3:Y:S01]  /*1bb0*/  SYNCS.PHASECHK.TRANS64.TRYWAIT P1, [UR4+0x10], R0 ;  /* 0x00001000ff0075a7 */ /* 0x0004e20008021104 */
[----:B------:R-:W-:-:S04]  /*1bc0*/  ULEA.HI UR4, UR24, UR24, URZ, 0x1 ;  /* 0x0000001818047291 */ /* 0x000fc8000f8f08ff */
[----:B------:R-:W-:-:S04]  /*1bd0*/  USHF.L.U32 UR4, UR4, 0x7, URZ ;  /* 0x0000000704047899 */ /* 0x000fc800080006ff */
[----:B------:R-:W-:-:S04]  /*1be0*/  ULOP3.LUT UR59, UR4, 0xffffff00, URZ, 0xc0, !UPT ;  /* 0xffffff00043b7892 */ /* 0x000fc8000f8ec0ff */
[----:B------:R-:W-:Y:S01]  /*1bf0*/  ULOP3.LUT UR59, UR59, 0x80, UR71, 0xf8, !UPT ;  /* 0x000000803b3b7892 */ /* 0x000fe2000f8ef847 */
[----:B------:R-:W-:Y:S11]  /*1c00*/  BRA.U !UP0, `(.L_x_25) ;  /* 0x0000000508607547 */ /* 0x000ff6000b800000 */
[----:B------:R-:W-:Y:S01]  /*1c10*/  UMOV UR23, UR67 ;  /* 0x0000004300177c82 */ /* 0x000fe20008000000 */
[----:B------:R-:W-:Y:S01]  /*1c20*/  UMOV UR6, UR29 ;  /* 0x0000001d00067c82 */ /* 0x000fe20008000000 */
[----:B------:R-:W-:-:S05]  /*1c30*/  UMOV UR42, 0x40 ;  /* 0x00000040002a7882 */ /* 0x000fca0000000000 */
.L_x_33:
[----:B------:R-:W-:Y:S01]  /*1c40*/  ULEA UR7, UR6, UR22, 0x3 ;  /* 0x0000001606077291 */ /* 0x000fe2000f8e18ff */
[----:B---3--:R-:W-:Y:S01]  /*1c50*/  @P4 MOV R2, 0x30000 ;  /* 0x0003000000024802 */ /* 0x008fe20000000f00 */
[----:B-123--:R-:W-:Y:S10]  /*1c60*/  @P1 BRA `(.L_x_26) ;  /* 0x00000000000c1947 */ /* 0x00eff40003800000 */
[----:B------:R-:W-:-:S04]  /*1c70*/  SHF.L.U32 R3, R12, 0x1f, RZ ;  /* 0x0000001f0c037819 */ /* 0x000fc800000006ff */
[----:B------:R-:W3:Y:S02]  /*1c80*/  SYNCS.PHASECHK.TRANS64.TRYWAIT P0, [UR7+0x10], R3 ;  /* 0x00001003ff0075a7 */ /* 0x000ee40008001107 */
[----:B---3--:R-:W-:Y:S05]  /*1c90*/  @!P0 BRA `(.L_x_27) ;  /* 0x000000a800608947 */ /* 0x008fea0003800000 */
.L_x_26:
[----:B------:R3:W-:Y:S01]  /*1ca0*/  @P4 SYNCS.ARRIVE.TRANS64 RZ, [UR7], R2 ;  /* 0x00000002ffff49a7 */ /* 0x0007e20008000007 */
[----:B------:R-:W-:Y:S02]  /*1cb0*/  ULOP3.LUT UR4, UR38, 0x2, URZ, 0xfc, !UPT ;  /* 0x0000000226047892 */ /* 0x000fe4000f8efcff */
[----:B------:R-:W-:Y:S02]  /*1cc0*/  UIADD3 UR23, UPT, UPT, UR23, 0x1, URZ ;  /* 0x0000000117177890 */ /* 0x000fe4000fffe0ff */
[----:B------:R-:W-:Y:S02]  /*1cd0*/  UISETP.NE.AND UP0, UPT, UR4, 0x2, UPT ;  /* 0x000000020400788c */ /* 0x000fe4000bf05270 */
[----:B------:R-:W-:-:S07]  /*1ce0*/  UISETP.NE.AND UP2, UPT, UR23, 0x1, UPT ;  /* 0x000000011700788c */ /* 0x000fce000bf45270 */
[----:B------:R-:W-:Y:S05]  /*1cf0*/  BRA.U UP0, `(.L_x_28) ;  /* 0x0000000100047547 */ /* 0x000fea000b800000 */
[----:B-1----:R-:W-:Y:S05]  /*1d00*/  BPT.TRAP 0x1 ;  /* 0x000000040000795c */ /* 0x002fea0000300000 */
.L_x_28:
[----:B------:R-:W-:Y:S04]  /*1d10*/  BSSY.RECONVERGENT B0, `(.L_x_29) ;  /* 0x0000003000007945 */ /* 0x000fe80003800200 */
[----:B------:R-:W-:Y:S05]  /*1d20*/  @!P3 BRA `(.L_x_30) ;  /* 0x000000000004b947 */ /* 0x000fea0003800000 */
[----:B-1----:R-:W-:Y:S05]  /*1d30*/  BPT.TRAP 0x1 ;  /* 0x000000040000795c */ /* 0x002fea0000300000 */
.L_x_30:
[----:B-1----:R-:W-:Y:S05]  /*1d40*/  BSYNC.RECONVERGENT B0 ;  /* 0x0000000000007941 */ /* 0x002fea0003800200 */
.L_x_29:
[----:B------:R-:W-:Y:S01]  /*1d50*/  UIADD3 UR4, UPT, UPT, UR6, 0x1, URZ ;  /* 0x0000000106047890 */ /* 0x000fe2000fffe0ff */
[----:B------:R-:W-:Y:S01]  /*1d60*/  BSSY.RECONVERGENT B0, `(.L_x_31) ;  /* 0x000003e000007945 */ /* 0x000fe20003800200 */
[----:B------:R-:W-:Y:S02]  /*1d70*/  ELECT P0, URZ, PT ;  /* 0x0000000000ff782f */ /* 0x000fe40003800000 */
[----:B------:R-:W-:-:S04]  /*1d80*/  UISETP.NE.AND UP0, UPT, UR4, 0x2, UPT ;  /* 0x000000020400788c */ /* 0x000fc8000bf05270 */
[----:B------:R-:W-:Y:S02]  /*1d90*/  USEL UR5, URZ, 0x1, UP0 ;  /* 0x00000001ff057887 */ /* 0x000fe40008000000 */
[----:B------:R-:W-:-:S04]  /*1da0*/  USEL UR29, UR4, URZ, UP0 ;  /* 0x000000ff041d7287 */ /* 0x000fc80008000000 */
[----:B------:R-:W-:Y:S01]  /*1db0*/  ULEA UR4, UR29, UR22, 0x3 ;  /* 0x000000161d047291 */ /* 0x000fe2000f8e18ff */
[----:B------:R-:W-:-:S04]  /*1dc0*/  LOP3.LUT R12, R12, UR5, RZ, 0x3c, !PT ;  /* 0x000000050c0c7c12 */ /* 0x000fc8000f8e3cff */
[----:B--2---:R-:W-:-:S04]  /*1dd0*/  SHF.L.U32 R0, R12, 0x1f, RZ ;  /* 0x0000001f0c007819 */ /* 0x004fc800000006ff */
[----:B------:R1:W2:Y:S01]  /*1de0*/  SYNCS.PHASECHK.TRANS64.TRYWAIT P1, [UR4+0x10], R0 ;  /* 0x00001000ff0075a7 */ /* 0x0002a20008021104 */
[----:B------:R-:W-:Y:S05]  /*1df0*/  @!P0 BRA `(.L_x_32) ;  /* 0x0000000000d08947 */ /* 0x000fea0003800000 */
[----:B------:R-:W-:Y:S02]  /*1e00*/  ULEA UR32, UR6, UR22, 0x10 ;  /* 0x0000001606207291 */ /* 0x000fe4000f8e80ff */
[----:B------:R-:W-:Y:S02]  /*1e10*/  UIADD3 UR4, UP1, UPT, UR54, 0x80, URZ ;  /* 0x0000008036047890 */ /* 0x000fe4000ff3e0ff */
[----:B------:R-:W-:Y:S02]  /*1e20*/  ULEA UR13, UR6, UR31, 0xd ;  /* 0x0000001f060d7291 */ /* 0x000fe4000f8e68ff */
[----:B------:R-:W-:Y:S02]  /*1e30*/  UIADD3 UR14, UP0, UPT, UR54, 0x180, URZ ;  /* 0x00000180360e7890 */ /* 0x000fe4000ff1e0ff */
[----:B------:R-:W-:Y:S02]  /*1e40*/  UIADD3 UR58, UPT, UPT, UR42, -0x40, URZ ;  /* 0xffffffc02a3a7890 */ /* 0x000fe4000fffe0ff */
[----:B------:R-:W-:-:S02]  /*1e50*/  ULOP3.LUT UR57, UR7, 0xfefffff8, URZ, 0xc0, !UPT ;  /* 0xfefffff807397892 */ /* 0x000fc4000f8ec0ff */
[----:B------:R-:W-:Y:S02]  /*1e60*/  UIADD3.X UR5, UPT, UPT, URZ, UR55, URZ, UP1, !UPT ;  /* 0x00000037ff057290 */ /* 0x000fe40008ffe4ff */
[----:B------:R-:W-:Y:S02]  /*1e70*/  ULEA UR13, UR13, UR22, 0x2 ;  /* 0x000000160d0d7291 */ /* 0x000fe4000f8e10ff */
[----:B------:R-:W-:Y:S02]  /*1e80*/  UIADD3 UR56, UPT, UPT, UR32, 0x8400, URZ ;  /* 0x0000840020387890 */ /* 0x000fe4000fffe0ff */
[----:B------:R-:W-:Y:S02]  /*1e90*/  UIADD3 UR50, UPT, UPT, UR42, -0x20, URZ ;  /* 0xffffffe02a327890 */ /* 0x000fe4000fffe0ff */
[----:B------:R-:W-:Y:S02]  /*1ea0*/  UIADD3 UR48, UPT, UPT, UR32, 0xc400, URZ ;  /* 0x0000c40020307890 */ /* 0x000fe4000fffe0ff */
[----:B------:R-:W-:-:S02]  /*1eb0*/  UIADD3 UR40, UPT, UPT, UR32, 0x10400, URZ ;  /* 0x0001040020287890 */ /* 0x000fc4000fffe0ff */
[----:B------:R-:W-:Y:S02]  /*1ec0*/  UIADD3 UR34, UPT, UPT, UR42, 0x20, URZ ;  /* 0x000000202a227890 */ /* 0x000fe4000fffe0ff */
[----:B------:R-:W-:Y:S02]  /*1ed0*/  UIADD3 UR32, UPT, UPT, UR32, 0x14400, URZ ;  /* 0x0001440020207890 */ /* 0x000fe4000fffe0ff */
[----:B------:R-:W-:Y:S02]  /*1ee0*/  UIADD3.X UR15, UPT, UPT, URZ, UR55, URZ, UP0, !UPT ;  /* 0x00000037ff0f7290 */ /* 0x000fe400087fe4ff */
[----:B------:R-:W-:Y:S02]  /*1ef0*/  UPRMT UR21, URZ, 0x5410, UR30 ;  /* 0x00005410ff157896 */ /* 0x000fe4000800001e */
[----:B------:R-:W-:Y:S02]  /*1f00*/  UIADD3 UR24, UPT, UPT, UR13, 0x28400, URZ ;  /* 0x000284000d187890 */ /* 0x000fe4000fffe0ff */
[----:B------:R-:W-:Y:S01]  /*1f10*/  UIADD3 UR8, UPT, UPT, UR13, 0x2a400, URZ ;  /* 0x0002a4000d087890 */ /* 0x000fe2000fffe0ff */
[----:B------:R-:W-:Y:S01]  /*1f20*/  UMOV UR46, 0x0 ;  /* 0x00000000002e7882 */ /* 0x000fe20000000000 */
[----:B------:R-:W-:Y:S01]  /*1f30*/  UMOV UR47, 0x10000000 ;  /* 0x10000000002f7882 */ /* 0x000fe20000000000 */
[----:B------:R-:W-:Y:S01]  /*1f40*/  UMOV UR51, UR59 ;  /* 0x0000003b00337c82 */ /* 0x000fe20008000000 */
[----:B------:R-:W-:Y:S01]  /*1f50*/  UMOV UR52, UR60 ;  /* 0x0000003c00347c82 */ /* 0x000fe20008000000 */
[----:B------:R-:W-:Y:S01]  /*1f60*/  UMOV UR49, UR57 ;  /* 0x0000003900317c82 */ /* 0x000fe20008000000 */
[----:B------:R-:W-:Y:S01]  /*1f70*/  UMOV UR43, UR59 ;  /* 0x0000003b002b7c82 */ /* 0x000fe20008000000 */
[----:B------:R-:W-:Y:S01]  /*1f80*/  UMOV UR44, UR60 ;  /* 0x0000003c002c7c82 */ /* 0x000fe20008000000 */
[----:B------:R-:W-:Y:S01]  /*1f90*/  UMOV UR41, UR57 ;  /* 0x0000003900297c82 */ /* 0x000fe20008000000 */
[----:B------:R-:W-:Y:S01]  /*1fa0*/  UTMALDG.3D.2CTA [UR56], [UR4], desc[UR46] ;  /* 0x00002e38040075b4 */ /* 0x000fe20008211000 */
[----:B------:R-:W-:Y:S01]  /*1fb0*/  UMOV UR35, UR59 ;  /* 0x0000003b00237c82 */ /* 0x000fe20008000000 */
        /* <DEDUP_REMOVED lines=10> */
[----:B------:R-:W-:Y:S01]  /*2060*/  UIADD3 UR16, UPT, UPT, UR13, 0x2c400, URZ ;  /* 0x0002c4000d107890 */ /* 0x000fe2000fffe0ff */
[----:B------:R-:W-:Y:S01]  /*2070*/  UMOV UR18, UR42 ;  /* 0x0000002a00127c82 */ /* 0x000fe20008000000 */
[----:B------:R-:W-:Y:S01]  /*2080*/  UMOV UR19, UR27 ;  /* 0x0000001b00137c82 */ /* 0x000fe20008000000 */
[----:B------:R-:W-:Y:S01]  /*2090*/  UTMALDG.3D.2CTA [UR40], [UR4], desc[UR46] ;  /* 0x00002e28040075b4 */ /* 0x000fe20008211000 */
[----:B------:R-:W-:Y:S01]  /*20a0*/  UMOV UR20, UR60 ;  /* 0x0000003c00147c82 */ /* 0x000fe20008000000 */
[----:B------:R-:W-:Y:S01]  /*20b0*/  UMOV UR17, UR57 ;  /* 0x0000003900117c82 */ /* 0x000fe20008000000 */
[----:B------:R-:W-:Y:S01]  /*20c0*/  UTMALDG.3D.2CTA [UR32], [UR4], desc[UR46] ;  /* 0x00002e20040075b4 */ /* 0x000fe20008211000 */
[----:B------:R-:W-:Y:S01]  /*20d0*/  UTMALDG.3D.MULTICAST.2CTA [UR24], [UR14], UR21, desc[UR46] ;  /* 0x00002e180e0073b4 */ /* 0x000fe20008211815 */
[----:B------:R4:W-:Y:S01]  /*20e0*/  UTMALDG.3D.MULTICAST.2CTA [UR8], [UR14], UR21, desc[UR46] ;  /* 0x00002e080e0073b4 */ /* 0x0009e20008211815 */
[----:B------:R1:W-:Y:S01]  /*20f0*/  UTMALDG.3D.MULTICAST.2CTA [UR16], [UR14], UR21, desc[UR46] ;  /* 0x00002e100e0073b4 */ /* 0x0003e20008211815 */
[----:B----4-:R-:W-:Y:S01]  /*2100*/  UIADD3 UR8, UPT, UPT, UR13, 0x2e400, URZ ;  /* 0x0002e4000d087890 */ /* 0x010fe2000fffe0ff */
[----:B------:R-:W-:-:S08]  /*2110*/  UMOV UR10, UR34 ;  /* 0x00000022000a7c82 */ /* 0x000fd00008000000 */
[----:B------:R1:W-:Y:S02]  /*2120*/  UTMALDG.3D.MULTICAST.2CTA [UR8], [UR14], UR21, desc[UR46] ;  /* 0x00002e080e0073b4 */ /* 0x0003e40008211815 */
[----:B-1----:R-:W-:Y:S01]  /*2130*/  NOP ;  /* 0x0000000000007918 */ /* 0x002fe20000000000 */
.L_x_32:
[----:B------:R-:W-:Y:S05]  /*2140*/  BSYNC.RECONVERGENT B0 ;  /* 0x0000000000007941 */ /* 0x000fea0003800200 */
.L_x_31:
[----:B------:R-:W-:Y:S01]  /*2150*/  UIADD3 UR42, UPT, UPT, UR42, 0x80, URZ ;  /* 0x000000802a2a7890 */ /* 0x000fe2000fffe0ff */
[----:B------:R-:W-:Y:S01]  /*2160*/  UMOV UR6, UR29 ;  /* 0x0000001d00067c82 */ /* 0x000fe20008000000 */
[----:B------:R-:W-:Y:S01]  /*2170*/  UMOV UR21, UR45 ;  /* 0x0000002d00157c82 */ /* 0x000fe20008000000 */
[----:B------:R-:W-:Y:S09]  /*2180*/  BRA.U UP2, `(.L_x_33) ;  /* 0xfffffff902ac7547 */ /* 0x000ff2000b83ffff */
.L_x_25:
[----:B------:R-:W-:Y:S01]  /*2190*/  ULEA UR4, UR29, UR22, 0x3 ;  /* 0x000000161d047291 */ /* 0x000fe2000f8e18ff */
[----:B-12---:R-:W-:Y:S01]  /*21a0*/  SHF.L.U32 R0, R12, 0x1f, RZ ;  /* 0x0000001f0c007819 */ /* 0x006fe200000006ff */
[----:B------:R-:W-:Y:S01]  /*21b0*/  @!P2 SYNCS.ARRIVE.TRANS64.A1T0 RZ, [UR22+0x68], RZ ;  /* 0x000068ffffffa9a7 */ /* 0x000fe20008100016 */
[----:B------:R-:W-:-:S06]  /*21c0*/  UISETP.GT.AND UP0, UPT, UR66, UR65, UPT ;  /* 0x000000414200728c */ /* 0x000fcc000bf04270 */
[----:B---3--:R1:W2:Y:S03]  /*21d0*/  SYNCS.PHASECHK.TRANS64.TRYWAIT P1, [UR4+0x10], R0 ;  /* 0x00001000ff0075a7 */ /* 0x0082a60008021104 */
[----:B------:R-:W-:Y:S05]  /*21e0*/  BRA.U !UP0, `(.L_x_34) ;  /* 0x0000000508587547 */ /* 0x000fea000b800000 */
[----:B------:R-:W-:Y:S01]  /*21f0*/  UIADD3 UR37, UPT, UPT, UR69, UR21, URZ ;  /* 0x0000001545257290 */ /* 0x000fe2000fffe0ff */
[----:B------:R-:W-:-:S11]  /*2200*/  UMOV UR6, UR29 ;  /* 0x0000001d00067c82 */ /* 0x000fd60008000000 */
.L_x_42:
[----:B------:R-:W-:Y:S01]  /*2210*/  ULEA UR7, UR6, UR22, 0x3 ;  /* 0x0000001606077291 */ /* 0x000fe2000f8e18ff */
[----:B--2---:R-:W-:Y:S01]  /*2220*/  @P4 MOV R2, 0x30000 ;  /* 0x0003000000024802 */ /* 0x004fe20000000f00 */
[----:B--23--:R-:W-:Y:S10]  /*2230*/  @P1 BRA `(.L_x_35) ;  /* 0x00000000000c1947 */ /* 0x00cff40003800000 */
[----:B------:R-:W-:-:S04]  /*2240*/  SHF.L.U32 R3, R12, 0x1f, RZ ;  /* 0x0000001f0c037819 */ /* 0x000fc800000006ff */
[----:B------:R-:W2:Y:S02]  /*2250*/  SYNCS.PHASECHK.TRANS64.TRYWAIT P0, [UR7+0x10], R3 ;  /* 0x00001003ff0075a7 */ /* 0x000ea40008001107 */
[----:B--2---:R-:W-:Y:S05]  /*2260*/  @!P0 BRA `(.L_x_36) ;  /* 0x000000a400048947 */ /* 0x004fea0003800000 */
.L_x_35:
[----:B------:R2:W-:Y:S01]  /*2270*/  @P4 SYNCS.ARRIVE.TRANS64 RZ, [UR7], R2 ;  /* 0x00000002ffff49a7 */ /* 0x0005e20008000007 */
[----:B------:R-:W-:-:S04]  /*2280*/  ULOP3.LUT UR4, UR38, 0x2, URZ, 0xfc, !UPT ;  /* 0x0000000226047892 */ /* 0x000fc8000f8efcff */
[----:B------:R-:W-:-:S09]  /*2290*/  UISETP.NE.AND UP0, UPT, UR4, 0x2, UPT ;  /* 0x000000020400788c */ /* 0x000fd2000bf05270 */
[----:B------:R-:W-:Y:S05]  /*22a0*/  BRA.U UP0, `(.L_x_37) ;  /* 0x0000000100047547 */ /* 0x000fea000b800000 */
[----:B------:R-:W-:Y:S05]  /*22b0*/  BPT.TRAP 0x1 ;  /* 0x000000040000795c */ /* 0x000fea0000300000 */
.L_x_37:
[----:B------:R-:W-:Y:S04]  /*22c0*/  BSSY.RECONVERGENT B0, `(.L_x_38) ;  /* 0x0000003000007945 */ /* 0x000fe80003800200 */
[----:B------:R-:W-:Y:S05]  /*22d0*/  @!P3 BRA `(.L_x_39) ;  /* 0x000000000004b947 */ /* 0x000fea0003800000 */
[----:B------:R-:W-:Y:S05]  /*22e0*/  BPT.TRAP 0x1 ;  /* 0x000000040000795c */ /* 0x000fea0000300000 */
.L_x_39:
[----:B------:R-:W-:Y:S05]  /*22f0*/  BSYNC.RECONVERGENT B0 ;  /* 0x0000000000007941 */ /* 0x000fea0003800200 */
.L_x_38:
        /* <DEDUP_REMOVED lines=8> */
[----:B-1----:R-:W-:-:S04]  /*2380*/  SHF.L.U32 R0, R12, 0x1f, RZ ;  /* 0x0000001f0c007819 */ /* 0x002fc800000006ff */
[----:B------:R1:W3:Y:S01]  /*2390*/  SYNCS.PHASECHK.TRANS64.TRYWAIT P1, [UR4+0x10], R0 ;  /* 0x00001000ff0075a7 */ /* 0x0002e20008021104 */
[----:B------:R-:W-:Y:S05]  /*23a0*/  @!P0 BRA `(.L_x_41) ;  /* 0x0000000000d48947 */ /* 0x000fea0003800000 */
[----:B------:R-:W-:Y:S02]  /*23b0*/  ULEA UR32, UR6, UR22, 0x10 ;  /* 0x0000001606207291 */ /* 0x000fe4000f8e80ff */
[----:B------:R-:W-:Y:S02]  /*23c0*/  UIADD3 UR4, UP1, UPT, UR54, 0x80, URZ ;  /* 0x0000008036047890 */ /* 0x000fe4000ff3e0ff */
[----:B------:R-:W-:Y:S02]  /*23d0*/  ULEA UR13, UR6, UR31, 0xd ;  /* 0x0000001f060d7291 */ /* 0x000fe4000f8e68ff */
[----:B------:R-:W-:Y:S02]  /*23e0*/  USHF.L.U32 UR58, UR21, 0x7, URZ ;  /* 0x00000007153a7899 */ /* 0x000fe400080006ff */
[----:B------:R-:W-:Y:S02]  /*23f0*/  UIADD3 UR14, UP0, UPT, UR54, 0x180, URZ ;  /* 0x00000180360e7890 */ /* 0x000fe4000ff1e0ff */
[----:B------:R-:W-:-:S02]  /*2400*/  ULOP3.LUT UR57, UR7, 0xfefffff8, URZ, 0xc0, !UPT ;  /* 0xfefffff807397892 */ /* 0x000fc4000f8ec0ff */
[----:B------:R-:W-:Y:S02]  /*2410*/  UIADD3.X UR5, UPT, UPT, URZ, UR55, URZ, UP1, !UPT ;  /* 0x00000037ff057290 */ /* 0x000fe40008ffe4ff */
[----:B------:R-:W-:Y:S02]  /*2420*/  ULEA UR13, UR13, UR22, 0x2 ;  /* 0x000000160d0d7291 */ /* 0x000fe4000f8e10ff */
[----:B------:R-:W-:Y:S02]  /*2430*/  UIADD3 UR56, UPT, UPT, UR32, 0x8400, URZ ;  /* 0x0000840020387890 */ /* 0x000fe4000fffe0ff */
[----:B------:R-:W-:Y:S02]  /*2440*/  UIADD3 UR50, UPT, UPT, UR58, 0x20, URZ ;  /* 0x000000203a327890 */ /* 0x000fe4000fffe0ff */
[----:B------:R-:W-:Y:S02]  /*2450*/  UIADD3 UR48, UPT, UPT, UR32, 0xc400, URZ ;  /* 0x0000c40020307890 */ /* 0x000fe4000fffe0ff */
[----:B------:R-:W-:-:S02]  /*2460*/  UIADD3 UR42, UPT, UPT, UR58, 0x40, URZ ;  /* 0x000000403a2a7890 */ /* 0x000fc4000fffe0ff */
[----:B------:R-:W-:Y:S02]  /*2470*/  UIADD3 UR40, UPT, UPT, UR32, 0x10400, URZ ;  /* 0x0001040020287890 */ /* 0x000fe4000fffe0ff */
[----:B------:R-:W-:Y:S02]  /*2480*/  UIADD3 UR34, UPT, UPT, UR58, 0x60, URZ ;  /* 0x000000603a227890 */ /* 0x000fe4000fffe0ff */
[----:B------:R-:W-:Y:S02]  /*2490*/  UIADD3 UR32, UPT, UPT, UR32, 0x14400, URZ ;  /* 0x0001440020207890 */ /* 0x000fe4000fffe0ff */
[----:B------:R-:W-:Y:S02]  /*24a0*/  UIADD3.X UR15, UPT, UPT, URZ, UR55, URZ, UP0, !UPT ;  /* 0x00000037ff0f7290 */ /* 0x000fe400087fe4ff */
[----:B------:R-:W-:Y:S02]  /*24b0*/  UPRMT UR23, URZ, 0x5410, UR30 ;  /* 0x00005410ff177896 */ /* 0x000fe4000800001e */
[----:B------:R-:W-:-:S02]  /*24c0*/  UIADD3 UR24, UPT, UPT, UR13, 0x28400, URZ ;  /* 0x000284000d187890 */ /* 0x000fc4000fffe0ff */
        /* <DEDUP_REMOVED lines=35> */
.L_x_41:
[----:B------:R-:W-:Y:S05]  /*2700*/  BSYNC.RECONVERGENT B0 ;  /* 0x0000000000007941 */ /* 0x000fea0003800200 */
.L_x_40:
[----:B------:R-:W-:Y:S01]  /*2710*/  UIADD3 UR21, UPT, UPT, UR21, 0x1, URZ ;  /* 0x0000000115157890 */ /* 0x000fe2000fffe0ff */
[----:B------:R-:W-:-:S03]  /*2720*/  UMOV UR6, UR29 ;  /* 0x0000001d00067c82 */ /* 0x000fc60008000000 */
[----:B------:R-:W-:-:S09]  /*2730*/  UISETP.NE.AND UP0, UPT, UR21, UR37, UPT ;  /* 0x000000251500728c */ /* 0x000fd2000bf05270 */
[----:B------:R-:W-:Y:S05]  /*2740*/  BRA.U UP0, `(.L_x_42) ;  /* 0xfffffff900b07547 */ /* 0x000fea000b83ffff */
.L_x_34:
[C---:B------:R-:W-:Y:S01]  /*2750*/  LEA R3, R11.reuse, UR22, 0x3 ;  /* 0x000000160b037c11 */ /* 0x040fe2000f8e18ff */
[----:B------:R-:W-:Y:S01]  /*2760*/  NOP ;  /* 0x0000000000007918 */ /* 0x000fe20000000000 */
[----:B-1----:R-:W-:Y:S02]  /*2770*/  SHF.L.U32 R0, R10, 0x1f, RZ ;  /* 0x0000001f0a007819 */ /* 0x002fe400000006ff */
[----:B------:R-:W-:Y:S02]  /*2780*/  LEA R4, R11, UR22, 0x4 ;  /* 0x000000160b047c11 */ /* 0x000fe4000f8e20ff */
[----:B------:R-:W1:Y:S02]  /*2790*/  SYNCS.PHASECHK.TRANS64.TRYWAIT P0, [R3+URZ+0x70], R0 ;  /* 0x00007000030075a7 */ /* 0x000e6400080011ff */
[----:B-1----:R-:W-:Y:S05]  /*27a0*/  @!P0 BRA `(.L_x_43) ;  /* 0x0000009c00cc8947 */ /* 0x002fea0003800000 */
.L_x_190:
[----:B------:R-:W4:Y:S01]  /*27b0*/  LDS.128 R4, [R4+0x100] ;  /* 0x0001000004047984 */ /* 0x000f220000000c00 */
[----:B------:R-:W-:Y:S01]  /*27c0*/  UISETP.GE.AND UP0, UPT, UR39, 0x1, UPT ;  /* 0x000000012700788c */ /* 0x000fe2000bf06270 */
[----:B------:R-:W-:Y:S01]  /*27d0*/  @!PT LDS RZ, [RZ] ;  /* 0x00000000fffff984 */ /* 0x000fe20000000800 */
[----:B------:R-:W-:Y:S01]  /*27e0*/  @!PT LDS RZ, [RZ] ;  /* 0x00000000fffff984 */ /* 0x000fe20000000800 */
[----:B------:R-:W-:Y:S01]  /*27f0*/  @!PT LDS RZ, [RZ] ;  /* 0x00000000fffff984 */ /* 0x000fe20000000800 */
[----:B------:R-:W-:Y:S01]  /*2800*/  @!PT LDS RZ, [RZ] ;  /* 0x00000000fffff984 */ /* 0x000fe20000000800 */
[----:B------:R1:W-:Y:S06]  /*2810*/  MEMBAR.ALL.CTA ;  /* 0x0000000000007992 */ /* 0x0003ec0000008000 */
[----:B-1----:R-:W1:Y:S01]  /*2820*/  FENCE.VIEW.ASYNC.S ;  /* 0x00000000000073c6 */ /* 0x002e620000000000 */
[----:B----4-:R-:W-:-:S13]  /*2830*/  LOP3.LUT P0, RZ, R6, 0x1, RZ, 0xc0, !PT ;  /* 0x0000000106ff7812 */ /* 0x010fda000780c0ff */
[----:B-1----:R-:W-:Y:S01]  /*2840*/  VOTEU.ANY UP1, P0 ;  /* 0x0000000000ff7886 */ /* 0x002fe20000020100 */
[----:B------:R-:W-:-:S13]  /*2850*/  PLOP3.LUT P0, PT, PT, PT, UP1, 0x80, 0x8 ;  /* 0x000000000008781c */ /* 0x000fda0003f0f018 */
[----:B------:R-:W-:Y:S02]  /*2860*/  @P0 LOP3.LUT R0, R5, 0xffff, RZ, 0xc0, !PT ;  /* 0x0000ffff05000812 */ /* 0x000fe400078ec0ff */
[----:B--2---:R-:W-:Y:S02]  /*2870*/  @P0 MOV R2, R4 ;  /* 0x0000000400020202 */ /* 0x004fe40000000f00 */
[----:B------:R-:W-:Y:S01]  /*2880*/  @P0 R2UR UR5, R0 ;  /* 0x00000000000502ca */ /* 0x000fe200000e0000 */
[----:B------:R-:W-:Y:S01]  /*2890*/  VIADD R0, R3, 0x80 ;  /* 0x0000008003007836 */ /* 0x000fe20000000000 */
[----:B------:R-:W-:Y:S02]  /*28a0*/  @P0 SHF.R.U32.HI R4, RZ, 0x10, R5 ;  /* 0x00000010ff040819 */ /* 0x000fe40000011605 */
[----:B------:R-:W-:Y:S02]  /*28b0*/  @P0 R2UR UR6, R2 ;  /* 0x00000000020602ca */ /* 0x000fe400000e0000 */
[----:B------:R-:W-:-:S02]  /*28c0*/  PRMT R0, RZ, 0x654, R0 ;  /* 0x00000654ff007816 */ /* 0x000fc40000000000 */
[----:B------:R-:W-:Y:S02]  /*28d0*/  @P0 R2UR UR4, R4 ;  /* 0x00000000040402ca */ /* 0x000fe400000e0000 */
[----:B------:R1:W-:Y:S03]  /*28e0*/  SYNCS.ARRIVE.TRANS64.RED.A1T0 RZ, [R0+URZ], RZ ;  /* 0x000000ff00ff79a7 */ /* 0x0003e600081004ff */
[----:B------:R-:W-:-:S04]  /*28f0*/  @UP1 UMOV UR53, UR5 ;  /* 0x0000000500351c82 */ /* 0x000fc80008000000 */
[----:B------:R-:W-:-:S04]  /*2900*/  @UP1 UMOV UR61, UR6 ;  /* 0x00000006003d1c82 */ /* 0x000fc80008000000 */
[----:B------:R-:W-:Y:S01]  /*2910*/  @UP1 UMOV UR60, UR4 ;  /* 0x00000004003c1c82 */ /* 0x000fe20008000000 */
[----:B------:R-:W-:Y:S05]  /*2920*/  BRA.U !UP0, `(.L_x_44) ;  /* 0x0000000108d47547 */ /* 0x000fea000b800000 */
[----:B------:R-:W2:Y:S01]  /*2930*/  LDCU.128 UR12, c[0x0][0xb10] ;  /* 0x00016200ff0c77ac */ /* 0x000ea20008000c00 */
[----:B------:R-:W4:Y:S01]  /*2940*/  LDCU UR21, c[0x0][0xb20] ;  /* 0x00016400ff1577ac */ /* 0x000f220008000800 */
[----:B------:R-:W3:Y:S01]  /*2950*/  LDCU UR20, c[0x0][0xb0c] ;  /* 0x00016180ff1477ac */ /* 0x000ee20008000800 */
[----:B------:R-:W1:Y:S01]  /*2960*/  LDCU.64 UR8, c[0x0][0xb28] ;  /* 0x00016500ff0877ac */ /* 0x000e620008000a00 */
[----:B------:R-:W-:Y:S02]  /*2970*/  UISETP.NE.AND UP3, UPT, UR39, 0x1, UPT ;  /* 0x000000012700788c */ /* 0x000fe4000bf65270 */
[----:B--2---:R-:W-:Y:S02]  /*2980*/  UIMAD.WIDE.U32 UR6, UR63, UR15, URZ ;  /* 0x0000000f3f0672a5 */ /* 0x004fe4000f8e00ff */
[----:B------:R-:W-:Y:S02]  /*2990*/  UIMAD.WIDE.U32 UR4, UR64, UR12, URZ ;  /* 0x0000000c400472a5 */ /* 0x000fe4000f8e00ff */
[----:B------:R-:W-:-:S02]  /*29a0*/  UISETP.NE.AND UP0, UPT, UR14, 0x1, UPT ;  /* 0x000000010e00788c */ /* 0x000fc4000bf05270 */
[----:B------:R-:W-:Y:S01]  /*29b0*/  UIMAD.WIDE.U32 UR18, UR53, UR15, URZ ;  /* 0x0000000f351272a5 */ /* 0x000fe2000f8e00ff */
[----:B------:R-:W-:Y:S02]  /*29c0*/  UMOV UR6, UR7 ;  /* 0x0000000700067c82 */ /* 0x000fe40008000000 */
[----:B------:R-:W-:Y:S01]  /*29d0*/  UMOV UR4, UR5 ;  /* 0x0000000500047c82 */ /* 0x000fe20008000000 */
[----:B----4-:R-:W-:Y:S02]  /*29e0*/  USHF.R.U32.HI UR6, URZ, UR21, UR6 ;  /* 0x00000015ff067299 */ /* 0x010fe40008011606 */
[----:B---3--:R-:W-:Y:S02]  /*29f0*/  UISETP.NE.AND UP2, UPT, UR20, 0x1, UPT ;  /* 0x000000011400788c */ /* 0x008fe4000bf45270 */
[----:B------:R-:W-:Y:S02]  /*2a00*/  USHF.R.U32.HI UR4, URZ, UR13, UR4 ;  /* 0x0000000dff047299 */ /* 0x000fe40008011604 */
[----:B------:R-:W-:-:S02]  /*2a10*/  USEL UR5, UR63, UR6, !UP0 ;  /* 0x000000063f057287 */ /* 0x000fc4000c000000 */
[----:B------:R-:W-:Y:S02]  /*2a20*/  USEL UR6, UR64, UR4, !UP2 ;  /* 0x0000000440067287 */ /* 0x000fe4000d000000 */
[----:B-1----:R-:W-:Y:S01]  /*2a30*/  UIMAD.WIDE.U32 UR10, UR5, UR8, URZ ;  /* 0x00000008050a72a5 */ /* 0x002fe2000f8e00ff */
[----:B------:R-:W-:Y:S01]  /*2a40*/  UMOV UR4, UR19 ;  /* 0x0000001300047c82 */ /* 0x000fe20008000000 */
[----:B------:R-:W-:Y:S02]  /*2a50*/  UIMAD.WIDE.U32 UR16, UR61, UR12, URZ ;  /* 0x0000000c3d1072a5 */ /* 0x000fe4000f8e00ff */
[----:B------:R-:W-:-:S03]  /*2a60*/  UIMAD.WIDE.U32 UR18, UR6, UR8, URZ ;  /* 0x00000008061272a5 */ /* 0x000fc6000f8e00ff */
[----:B------:R-:W-:Y:S01]  /*2a70*/  UMOV UR10, UR11 ;  /* 0x0000000b000a7c82 */ /* 0x000fe20008000000 */
[----:B------:R-:W-:Y:S02]  /*2a80*/  USHF.R.U32.HI UR4, URZ, UR21, UR4 ;  /* 0x00000015ff047299 */ /* 0x000fe40008011604 */
[----:B------:R-:W-:Y:S01]  /*2a90*/  @UP3 USHF.R.U32.HI UR5, URZ, UR9, UR10 ;  /* 0x00000009ff053299 */ /* 0x000fe2000801160a */
[----:B------:R-:W-:Y:S01]  /*2aa0*/  UMOV UR16, UR17 ;  /* 0x0000001100107c82 */ /* 0x000fe20008000000 */
[----:B------:R-:W-:Y:S01]  /*2ab0*/  UMOV UR18, UR19 ;  /* 0x0000001300127c82 */ /* 0x000fe20008000000 */
[----:B------:R-:W-:Y:S02]  /*2ac0*/  USHF.R.U32.HI UR13, URZ, UR13, UR16 ;  /* 0x0000000dff0d7299 */ /* 0x000fe40008011610 */
[----:B------:R-:W-:Y:S02]  /*2ad0*/  USEL UR4, UR53, UR4, !UP0 ;  /* 0x0000000435047287 */ /* 0x000fe4000c000000 */
[----:B------:R-:W-:-:S02]  /*2ae0*/  @UP3 USHF.R.U32.HI UR6, URZ, UR9, UR18 ;  /* 0x00000009ff063299 */ /* 0x000fc40008011612 */
[----:B------:R-:W-:Y:S02]  /*2af0*/  UIMAD UR7, UR39, UR5, URZ ;  /* 0x00000005270772a4 */ /* 0x000fe4000f8e02ff */
[----:B------:R-:W-:Y:S02]  /*2b00*/  USEL UR5, UR61, UR13, !UP2 ;  /* 0x0000000d3d057287 */ /* 0x000fe4000d000000 */
[----:B------:R-:W-:Y:S02]  /*2b10*/  UIMAD UR10, UR39, UR6, URZ ;  /* 0x00000006270a72a4 */ /* 0x000fe4000f8e02ff */
[----:B------:R-:W-:Y:S02]  /*2b20*/  UISETP.GE.AND UP0, UPT, UR4, UR7, UPT ;  /* 0x000000070400728c */ /* 0x000fe4000bf06270 */
[----:B------:R-:W-:Y:S02]  /*2b30*/  UIMAD.WIDE.U32 UR12, UR4, UR8, URZ ;  /* 0x00000008040c72a5 */ /* 0x000fe4000f8e00ff */
[----:B------:R-:W-:-:S02]  /*2b40*/  UISETP.GE.OR UP0, UPT, UR5, UR10, UP0 ;  /* 0x0000000a0500728c */ /* 0x000fc40008706670 */
[----:B------:R-:W-:Y:S02]  /*2b50*/  UIMAD.WIDE.U32 UR10, UR5, UR8, URZ ;  /* 0x00000008050a72a5 */ /* 0x000fe4000f8e00ff */
[----:B------:R-:W-:Y:S01]  /*2b60*/  UIADD3 UR12, UPT, UPT, -UR4, URZ, URZ ;  /* 0x000000ff040c7290 */ /* 0x000fe2000fffe1ff */
[----:B------:R-:W-:Y:S01]  /*2b70*/  UMOV UR8, UR13 ;  /* 0x0000000d00087c82 */ /* 0x000fe20008000000 */
[----:B------:R-:W-:Y:S02]  /*2b80*/  UIADD3 UR10, UPT, UPT, -UR5, URZ, URZ ;  /* 0x000000ff050a7290 */ /* 0x000fe4000fffe1ff */
        /* <DEDUP_REMOVED lines=15> */
.L_x_44:
[----:B------:R-:W2:Y:S02]  /*2c80*/  LDCU UR4, c[0x0][0xb30] ;  /* 0x00016600ff0477ac */ /* 0x000ea40008000800 */
[----:B--2---:R-:W-:-:S09]  /*2c90*/  UISETP.NE.AND UP0, UPT, UR4, 0x1, UPT ;  /* 0x000000010400788c */ /* 0x004fd2000bf05270 */
[----:B------:R-:W-:Y:S05]  /*2ca0*/  BRA.U UP0, `(.L_x_45) ;  /* 0x0000000100447547 */ /* 0x000fea000b800000 */
[----:B------:R-:W2:Y:S01]  /*2cb0*/  LDCU.128 UR8, c[0x0][0xb10] ;  /* 0x00016200ff0877ac */ /* 0x000ea20008000c00 */
[----:B------:R-:W4:Y:S01]  /*2cc0*/  LDCU UR12, c[0x0][0xb0c] ;  /* 0x00016180ff0c77ac */ /* 0x000f220008000800 */
[----:B------:R-:W1:Y:S01]  /*2cd0*/  LDCU UR13, c[0x0][0xb20] ;  /* 0x00016400ff0d77ac */ /* 0x000e620008000800 */
[----:B--2---:R-:W-:Y:S02]  /*2ce0*/  UIMAD.WIDE.U32 UR6, UR61, UR8, URZ ;  /* 0x000000083d0672a5 */ /* 0x004fe4000f8e00ff */
[----:B------:R-:W-:Y:S02]  /*2cf0*/  UIMAD.WIDE.U32 UR4, UR53, UR11, URZ ;  /* 0x0000000b350472a5 */ /* 0x000fe4000f8e00ff */
[----:B----4-:R-:W-:Y:S02]  /*2d00*/  UISETP.NE.AND UP2, UPT, UR12, 0x1, UPT ;  /* 0x000000010c00788c */ /* 0x010fe4000bf45270 */
[----:B------:R-:W-:Y:S01]  /*2d10*/  UISETP.NE.AND UP0, UPT, UR10, 0x1, UPT ;  /* 0x000000010a00788c */ /* 0x000fe2000bf05270 */
[----:B------:R-:W-:-:S02]  /*2d20*/  UMOV UR6, UR7 ;  /* 0x0000000700067c82 */ /* 0x000fc40008000000 */
[----:B------:R-:W-:Y:S01]  /*2d30*/  UMOV UR4, UR5 ;  /* 0x0000000500047c82 */ /* 0x000fe20008000000 */
[----:B------:R-:W-:Y:S02]  /*2d40*/  USHF.R.U32.HI UR6, URZ, UR9, UR6 ;  /* 0x00000009ff067299 */ /* 0x000fe40008011606 */
[----:B-1----:R-:W-:Y:S02]  /*2d50*/  USHF.R.U32.HI UR4, URZ, UR13, UR4 ;  /* 0x0000000dff047299 */ /* 0x002fe40008011604 */
[----:B------:R-:W-:Y:S02]  /*2d60*/  USEL UR5, UR61, UR6, !UP2 ;  /* 0x000000063d057287 */ /* 0x000fe4000d000000 */
[----:B------:R-:W-:-:S04]  /*2d70*/  USEL UR4, UR53, UR4, !UP0 ;  /* 0x0000000435047287 */ /* 0x000fc8000c000000 */
[----:B------:R-:W-:Y:S02]  /*2d80*/  UIADD3 UR6, UPT, UPT, UR5, -UR4, URZ ;  /* 0x8000000405067290 */ /* 0x000fe4000fffe0ff */
[----:B------:R-:W-:Y:S02]  /*2d90*/  UIADD3 UR4, UPT, UPT, -UR5, UR4, URZ ;  /* 0x0000000405047290 */ /* 0x000fe4000fffe1ff */
[----:B------:R-:W-:Y:S02]  /*2da0*/  UIMAD UR53, UR6, UR10, UR53 ;  /* 0x0000000a063572a4 */ /* 0x000fe4000f8e0235 */
[----:B------:R-:W-:-:S12]  /*2db0*/  UIMAD UR61, UR4, UR12, UR61 ;  /* 0x0000000c043d72a4 */ /* 0x000fd8000f8e023d */
.L_x_45:
[----:B------:R-:W-:Y:S01]  /*2dc0*/  VIADD R11, R11, 0x1 ;  /* 0x000000010b0b7836 */ /* 0x000fe20000000000 */
[----:B------:R-:W-:Y:S02]  /*2dd0*/  R2UR UR5, R55 ;  /* 0x00000000370572ca */ /* 0x000fe400000e0000 */
[----:B------:R-:W-:Y:S02]  /*2de0*/  R2UR UR4, R54 ;  /* 0x00000000360472ca */ /* 0x000fe400000e0000 */
[C---:B------:R-:W-:Y:S02]  /*2df0*/  ISETP.NE.AND P0, PT, R11.reuse, 0x2, PT ;  /* 0x000000020b00780c */ /* 0x040fe40003f05270 */
[----:B------:R-:W-:Y:S02]  /*2e00*/  PLOP3.LUT P2, PT, PT, PT, PT, 0x80, 0x8 ;  /* 0x000000000008781c */ /* 0x000fe40003f4f070 */
[----:B-1----:R-:W-:Y:S02]  /*2e10*/  SEL R0, RZ, 0x1, P0 ;  /* 0x00000001ff007807 */ /* 0x002fe40000000000 */
[----:B------:R-:W-:-:S02]  /*2e20*/  SEL R11, R11, RZ, P0 ;  /* 0x000000ff0b0b7207 */ /* 0x000fc40000000000 */
[----:B------:R-:W-:Y:S01]  /*2e30*/  LOP3.LUT R10, R10, R0, RZ, 0x3c, !PT ;  /* 0x000000000a0a7212 */ /* 0x000fe200078e3cff */
[----:B------:R-:W-:Y:S02]  /*2e40*/  UIADD3 UR24, UPT, UPT, UR61, UR5, URZ ;  /* 0x000000053d187290 */ /* 0x000fe4000fffe0ff */
[----:B------:R-:W-:Y:S01]  /*2e50*/  UIADD3 UR28, UPT, UPT, UR53, UR4, URZ ;  /* 0x00000004351c7290 */ /* 0x000fe2000fffe0ff */
[----:B------:R-:W-:Y:S11]  /*2e60*/  BRA.U UP1, `(.L_x_46) ;  /* 0xffffffe901f47547 */ /* 0x000ff6000b83ffff */
[----:B------:R-:W-:Y:S01]  /*2e70*/  UIADD3 UR22, UPT, UPT, UR22, 0x10, URZ ;  /* 0x0000001016167890 */ /* 0x000fe2000fffe0ff */
[----:B------:R-:W-:-:S03]  /*2e80*/  SHF.L.U32 R2, R12, 0x1f, RZ ;  /* 0x0000001f0c027819 */ /* 0x000fc600000006ff */
[----:B------:R-:W-:-:S09]  /*2e90*/  ULEA UR4, UR29, UR22, 0x3 ;  /* 0x000000161d047291 */ /* 0x000fd2000f8e18ff */
[----:B------:R-:W1:Y:S02]  /*2ea0*/  SYNCS.PHASECHK.TRANS64.TRYWAIT P0, [UR4], R2 ;  /* 0x00000002ff0075a7 */ /* 0x000e640008001104 */
[----:B-1----:R-:W-:Y:S05]  /*2eb0*/  @!P0 BRA `(.L_x_47) ;  /* 0x00000098001c8947 */ /* 0x002fea0003800000 */
.L_x_192:
[----:B------:R-:W-:-:S04]  /*2ec0*/  UIADD3 UR4, UPT, UPT, UR29, 0x1, URZ ;  /* 0x000000011d047890 */ /* 0x000fc8000fffe0ff */
[----:B------:R-:W-:-:S04]  /*2ed0*/  UISETP.NE.AND UP0, UPT, UR4, 0x2, UPT ;  /* 0x000000020400788c */ /* 0x000fc8000bf05270 */
[----:B------:R-:W-:Y:S02]  /*2ee0*/  USEL UR5, URZ, 0x1, UP0 ;  /* 0x00000001ff057887 */ /* 0x000fe40008000000 */
[----:B------:R-:W-:-:S04]  /*2ef0*/  USEL UR4, UR4, URZ, UP0 ;  /* 0x000000ff04047287 */ /* 0x000fc80008000000 */
[----:B------:R-:W-:Y:S01]  /*2f00*/  ULEA UR4, UR4, UR22, 0x3 ;  /* 0x0000001604047291 */ /* 0x000fe2000f8e18ff */
[----:B-1----:R-:W-:-:S04]  /*2f10*/  LOP3.LUT R2, R12, UR5, RZ, 0x3c, !PT ;  /* 0x000000050c027c12 */ /* 0x002fc8000f8e3cff */
[----:B------:R-:W-:Y:S01]  /*2f20*/  SHF.L.U32 R2, R2, 0x1f, RZ ;  /* 0x0000001f02027819 */ /* 0x000fe200000006ff */
[----:B------:R-:W-:-:S07]  /*2f30*/  IMAD.U32 R0, RZ, RZ, UR4 ;  /* 0x00000004ff007e24 */ /* 0x000fce000f8e00ff */
.L_x_48:
[----:B-1----:R1:W2:Y:S02]  /*2f40*/  SYNCS.PHASECHK.TRANS64.TRYWAIT P0, [R0+URZ], R2 ;  /* 0x00000002000075a7 */ /* 0x0022a400080011ff */
[----:B--2---:R-:W-:Y:S05]  /*2f50*/  @!P0 NANOSLEEP.SYNCS 0x989680 ;  /* 0x009896800000895d */ /* 0x004fea0003900000 */
[----:B------:R-:W2:Y:S02]  /*2f60*/  @!P0 SYNCS.PHASECHK.TRANS64 P0, [R0+URZ], R2 ;  /* 0x00000002000085a7 */ /* 0x000ea400080010ff */
[----:B--2---:R-:W-:Y:S05]  /*2f70*/  @P0 EXIT ;  /* 0x000000000000094d */ /* 0x004fea0003800000 */
[----:B------:R-:W-:Y:S05]  /*2f80*/  BRA `(.L_x_48) ;  /* 0xfffffffc00ec7947 */ /* 0x000fea000383ffff */
.L_x_22:
[----:B------:R-:W-:-:S04]  /*2f90*/  UISETP.NE.AND UP0, UPT, UR62, URZ, UPT ;  /* 0x000000ff3e00728c */ /* 0x000fc8000bf05270 */
[----:B------:R-:W-:-:S09]  /*2fa0*/  UISETP.NE.OR UP0, UPT, UR20, 0x1, UP0 ;  /* 0x000000011400788c */ /* 0x000fd20008705670 */
[----:B------:R-:W-:Y:S05]  /*2fb0*/  BRA.U UP0, `(.L_x_49) ;  /* 0x00000005004c7547 */ /* 0x000fea000b800000 */
[----:B------:R-:W-:Y:S01]  /*2fc0*/  HFMA2 R3, -RZ, RZ, 0, 0 ;  /* 0x00000000ff037431 */ /* 0x000fe200000001ff */
[----:B------:R-:W-:Y:S01]  /*2fd0*/  ISETP.GE.U32.AND P2, PT, R5, 0x8, PT ;  /* 0x000000080500780c */ /* 0x000fe20003f46070 */
[----:B------:R-:W-:Y:S01]  /*2fe0*/  IMAD.MOV.U32 R12, RZ, RZ, 0x1 ;  /* 0x00000001ff0c7424 */ /* 0x000fe200078e00ff */
[----:B------:R-:W-:Y:S01]  /*2ff0*/  CS2R R6, SRZ ;  /* 0x0000000000067805 */ /* 0x000fe2000001ff00 */
[----:B------:R-:W-:Y:S01]  /*3000*/  IMAD.MOV.U32 R4, RZ, RZ, RZ ;  /* 0x000000ffff047224 */ /* 0x000fe200078e00ff */
[----:B------:R-:W-:Y:S01]  /*3010*/  UMOV UR6, 0x400 ;  /* 0x0000040000067882 */ /* 0x000fe20000000000 */
[----:B------:R-:W-:Y:S01]  /*3020*/  UMOV UR5, URZ ;  /* 0x000000ff00057c82 */ /* 0x000fe20008000000 */
[----:B------:R-:W-:-:S12]  /*3030*/  ULEA UR6, UR62, UR6, 0x18 ;  /* 0x000000063e067291 */ /* 0x000fd8000f8ec0ff */
.L_x_53:
[----:B------:R-:W-:Y:S02]  /*3040*/  LEA R0, R3, UR6, 0x3 ;  /* 0x0000000603007c11 */ /* 0x000fe4000f8e18ff */
[----:B------:R-:W-:-:S03]  /*3050*/  SHF.L.U32 R8, R4, 0x1f, RZ ;  /* 0x0000001f04087819 */ /* 0x000fc600000006ff */
[----:B------:R-:W-:Y:S01]  /*3060*/  VIADD R9, R0, 0xe0 ;  /* 0x000000e000097836 */ /* 0x000fe20000000000 */
[----:B------:R-:W2:Y:S02]  /*3070*/  SYNCS.PHASECHK.TRANS64.TRYWAIT P0, [R0+URZ+0xd0], R8 ;  /* 0x0000d008000075a7 */ /* 0x000ea400080011ff */
[----:B--2---:R-:W-:Y:S05]  /*3080*/  @!P0 BRA `(.L_x_50) ;  /* 0x0000009400c08947 */ /* 0x004fea0003800000 */
.L_x_193:
[----:B------:R-:W-:Y:S01]  /*3090*/  ULEA UR4, UR5, UR6, 0x3 ;  /* 0x0000000605047291 */ /* 0x000fe2000f8e18ff */
[----:B--2---:R-:W-:Y:S01]  /*30a0*/  PRMT R0, RZ, 0x654, R9 ;  /* 0x00000654ff007816 */ /* 0x004fe20000000009 */
[----:B------:R-:W-:Y:S01]  /*30b0*/  @!P2 IMAD.MOV.U32 R8, RZ, RZ, 0x10 ;  /* 0x00000010ff08a424 */ /* 0x000fe200078e00ff */
[----:B------:R-:W-:Y:S01]  /*30c0*/  SHF.L.U32 R9, R12, 0x1f, RZ ;  /* 0x0000001f0c097819 */ /* 0x000fe200000006ff */
[----:B------:R-:W-:Y:S01]  /*30d0*/  UIADD3 UR7, UPT, UPT, UR4, 0x70, URZ ;  /* 0x0000007004077890 */ /* 0x000fe2000fffe0ff */
[----:B------:R2:W-:Y:S05]  /*30e0*/  SYNCS.ARRIVE.TRANS64.RED.A1T0 RZ, [R0+URZ], RZ ;  /* 0x000000ff00ff79a7 */ /* 0x0005ea00081004ff */
[----:B------:R-:W-:Y:S01]  /*30f0*/  IMAD.U32 R10, RZ, RZ, UR7 ;  /* 0x00000007ff0a7e24 */ /* 0x000fe2000f8e00ff */
[----:B------:R-:W3:Y:S04]  /*3100*/  SYNCS.PHASECHK.TRANS64.TRYWAIT P0, [UR4+0x80], R9 ;  /* 0x00008009ff0075a7 */ /* 0x000ee80008001104 */
[----:B------:R-:W-:Y:S01]  /*3110*/  PRMT R10, R5, 0x654, R10 ;  /* 0x00000654050a7816 */ /* 0x000fe2000000000a */
[----:B--23--:R-:W-:Y:S06]  /*3120*/  @!P0 BRA `(.L_x_51) ;  /* 0x0000009400ac8947 */ /* 0x00cfec0003800000 */
.L_x_195:
[----:B------:R-:W-:Y:S01]  /*3130*/  ULEA UR8, UR5, UR6, 0x4 ;  /* 0x0000000605087291 */ /* 0x000fe2000f8e20ff */
[----:B------:R-:W-:Y:S01]  /*3140*/  SEL R2, R10, R2, !P2 ;  /* 0x000000020a027207 */ /* 0x000fe20005000000 */
[----:B------:R-:W-:Y:S01]  /*3150*/  UIADD3 UR9, UPT, UPT, UR4, 0x70, URZ ;  /* 0x0000007004097890 */ /* 0x000fe2000fffe0ff */
[----:B--2---:R-:W-:Y:S01]  /*3160*/  LEA R0, R7, UR6, 0x3 ;  /* 0x0000000607007c11 */ /* 0x004fe2000f8e18ff */
[----:B------:R-:W-:Y:S01]  /*3170*/  UIADD3 UR8, UPT, UPT, UR8, 0x100, URZ ;  /* 0x0000010008087890 */ /* 0x000fe2000fffe0ff */
[----:B------:R2:W-:Y:S01]  /*3180*/  @!P2 SYNCS.ARRIVE.TRANS64.RED RZ, [R2+URZ], R8 ;  /* 0x0000000802ffa9a7 */ /* 0x0005e200080004ff */
[----:B------:R-:W-:Y:S01]  /*3190*/  UIADD3 UR4, UPT, UPT, UR5, 0x1, URZ ;  /* 0x0000000105047890 */ /* 0x000fe2000fffe0ff */
[----:B------:R-:W-:-:S03]  /*31a0*/  VIADD R3, R3, 0x1 ;  /* 0x0000000103037836 */ /* 0x000fc60000000000 */
[----:B------:R-:W-:Y:S02]  /*31b0*/  UISETP.NE.AND UP0, UPT, UR4, 0x2, UPT ;  /* 0x000000020400788c */ /* 0x000fe4000bf05270 */
[----:B------:R-:W-:Y:S01]  /*31c0*/  ISETP.NE.AND P0, PT, R3, 0x2, PT ;  /* 0x000000020300780c */ /* 0x000fe20003f05270 */
[----:B------:R-:W-:Y:S06]  /*31d0*/  UGETNEXTWORKID.BROADCAST [UR8], [UR9] ;  /* 0x00000000080073ca */ /* 0x000fec0008000100 */
[----:B------:R-:W-:Y:S02]  /*31e0*/  USEL UR7, URZ, 0x1, UP0 ;  /* 0x00000001ff077887 */ /* 0x000fe40008000000 */
[----:B------:R-:W-:-:S04]  /*31f0*/  USEL UR5, UR4, URZ, UP0 ;  /* 0x000000ff04057287 */ /* 0x000fc80008000000 */
[----:B------:R-:W-:Y:S02]  /*3200*/  LOP3.LUT R12, R12, UR7, RZ, 0x3c, !PT ;  /* 0x000000070c0c7c12 */ /* 0x000fe4000f8e3cff */
[----:B--2---:R-:W-:-:S04]  /*3210*/  SHF.L.U32 R8, R6, 0x1f, RZ ;  /* 0x0000001f06087819 */ /* 0x004fc800000006ff */
[----:B------:R-:W2:Y:S02]  /*3220*/  SYNCS.PHASECHK.TRANS64.TRYWAIT P1, [R0+URZ+0x70], R8 ;  /* 0x00007008000075a7 */ /* 0x000ea400080211ff */
[----:B--2---:R-:W-:Y:S05]  /*3230*/  @!P1 BRA `(.L_x_52) ;  /* 0x0000009400809947 */ /* 0x004fea0003800000 */
.L_x_196:
[----:B--2---:R-:W-:Y:S01]  /*3240*/  LEA R8, R7, UR6, 0x4 ;  /* 0x0000000607087c11 */ /* 0x004fe2000f8e20ff */
[----:B------:R-:W-:Y:S01]  /*3250*/  VIADD R0, R0, 0x80 ;  /* 0x0000008000007836 */ /* 0x000fe20000000000 */
[----:B------:R-:W-:Y:S01]  /*3260*/  SEL R3, R3, RZ, P0 ;  /* 0x000000ff03037207 */ /* 0x000fe20000000000 */
[----:B------:R-:W-:-:S03]  /*3270*/  VIADD R7, R7, 0x1 ;  /* 0x0000000107077836 */ /* 0x000fc60000000000 */
[----:B------:R-:W2:Y:S01]  /*3280*/  LDS.128 R8, [R8+0x100] ;  /* 0x0001000008087984 */ /* 0x000ea20000000c00 */
[----:B------:R-:W-:Y:S02]  /*3290*/  PRMT R0, RZ, 0x654, R0 ;  /* 0x00000654ff007816 */ /* 0x000fe40000000000 */
[C---:B------:R-:W-:Y:S01]  /*32a0*/  ISETP.NE.AND P1, PT, R7.reuse, 0x2, PT ;  /* 0x000000020700780c */ /* 0x040fe20003f25270 */
[----:B------:R-:W-:Y:S01]  /*32b0*/  @!PT LDS RZ, [RZ] ;  /* 0x00000000fffff984 */ /* 0x000fe20000000800 */
[----:B------:R-:W-:Y:S01]  /*32c0*/  @!PT LDS RZ, [RZ] ;  /* 0x00000000fffff984 */ /* 0x000fe20000000800 */
[----:B------:R-:W-:Y:S01]  /*32d0*/  @!PT LDS RZ, [RZ] ;  /* 0x00000000fffff984 */ /* 0x000fe20000000800 */
[----:B------:R-:W-:Y:S01]  /*32e0*/  @!PT LDS RZ, [RZ] ;  /* 0x00000000fffff984 */ /* 0x000fe20000000800 */
[----:B------:R3:W-:Y:S06]  /*32f0*/  MEMBAR.ALL.CTA ;  /* 0x0000000000007992 */ /* 0x0007ec0000008000 */
[----:B---3--:R-:W3:Y:S01]  /*3300*/  FENCE.VIEW.ASYNC.S ;  /* 0x00000000000073c6 */ /* 0x008ee20000000000 */
[----:B------:R-:W-:Y:S01]  /*3310*/  SEL R7, R7, RZ, P1 ;  /* 0x000000ff07077207 */ /* 0x000fe20000800000 */
[----:B---3--:R3:W-:Y:S01]  /*3320*/  SYNCS.ARRIVE.TRANS64.RED.A1T0 RZ, [R0+URZ], RZ ;  /* 0x000000ff00ff79a7 */ /* 0x0087e200081004ff */
[----:B--2---:R-:W-:-:S02]  /*3330*/  LOP3.LUT P3, RZ, R10, 0x1, RZ, 0xc0, !PT ;  /* 0x000000010aff7812 */ /* 0x004fc4000786c0ff */
[----:B------:R-:W-:-:S04]  /*3340*/  SEL R8, RZ, 0x1, P1 ;  /* 0x00000001ff087807 */ /* 0x000fc80000800000 */
[----:B------:R-:W-:Y:S02]  /*3350*/  LOP3.LUT R6, R6, R8, RZ, 0x3c, !PT ;  /* 0x0000000806067212 */ /* 0x000fe400078e3cff */
[----:B---3--:R-:W-:-:S04]  /*3360*/  SEL R0, RZ, 0x1, P0 ;  /* 0x00000001ff007807 */ /* 0x008fc80000000000 */
[----:B------:R-:W-:Y:S01]  /*3370*/  LOP3.LUT R4, R4, R0, RZ, 0x3c, !PT ;  /* 0x0000000004047212 */ /* 0x000fe200078e3cff */
[----:B------:R-:W-:Y:S06]  /*3380*/  @P3 BRA `(.L_x_53) ;  /* 0xfffffffc002c3947 */ /* 0x000fec000383ffff */
[----:B------:R-:W-:Y:S01]  /*3390*/  ULEA UR4, UR5, UR6, 0x3 ;  /* 0x0000000605047291 */ /* 0x000fe2000f8e18ff */
[----:B------:R-:W-:-:S08]  /*33a0*/  SHF.L.U32 R2, R12, 0x1f, RZ ;  /* 0x0000001f0c027819 */ /* 0x000fd000000006ff */
[----:B------:R-:W2:Y:S02]  /*33b0*/  SYNCS.PHASECHK.TRANS64 P0, [UR4+0x80], R2 ;  /* 0x00008002ff0075a7 */ /* 0x000ea40008001004 */
[----:B--2---:R-:W-:Y:S05]  /*33c0*/  @P0 BRA `(.L_x_54) ;  /* 0x0000000000080947 */ /* 0x004fea0003800000 */
[----:B------:R-:W2:Y:S02]  /*33d0*/  SYNCS.PHASECHK.TRANS64.TRYWAIT P0, [UR4+0x80], R2 ;  /* 0x00008002ff0075a7 */ /* 0x000ea40008001104 */
[----:B--2---:R-:W-:Y:S05]  /*33e0*/  @!P0 BRA `(.L_x_55) ;  /* 0x0000009400288947 */ /* 0x004fea0003800000 */
.L_x_54:
[----:B------:R-:W-:-:S04]  /*33f0*/  UIADD3 UR7, UPT, UPT, UR5, 0x1, URZ ;  /* 0x0000000105077890 */ /* 0x000fc8000fffe0ff */
[----:B------:R-:W-:-:S04]  /*3400*/  UISETP.NE.AND UP0, UPT, UR7, 0x2, UPT ;  /* 0x000000020700788c */ /* 0x000fc8000bf05270 */
[----:B------:R-:W-:Y:S02]  /*3410*/  USEL UR8, URZ, 0x1, UP0 ;  /* 0x00000001ff087887 */ /* 0x000fe40008000000 */
[----:B------:R-:W-:-:S04]  /*3420*/  USEL UR7, UR7, URZ, UP0 ;  /* 0x000000ff07077287 */ /* 0x000fc80008000000 */
[----:B------:R-:W-:Y:S01]  /*3430*/  ULEA UR7, UR7, UR6, 0x3 ;  /* 0x0000000607077291 */ /* 0x000fe2000f8e18ff */
[----:B--2---:R-:W-:-:S04]  /*3440*/  LOP3.LUT R2, R12, UR8, RZ, 0x3c, !PT ;  /* 0x000000080c027c12 */ /* 0x004fc8000f8e3cff */
[----:B------:R-:W-:-:S04]  /*3450*/  SHF.L.U32 R0, R2, 0x1f, RZ ;  /* 0x0000001f02007819 */ /* 0x000fc800000006ff */
[----:B------:R-:W2:Y:S02]  /*3460*/  SYNCS.PHASECHK.TRANS64 P0, [UR7+0x80], R0 ;  /* 0x00008000ff0075a7 */ /* 0x000ea40008001007 */
[----:B-12---:R-:W-:Y:S05]  /*3470*/  @P0 EXIT ;  /* 0x000000000000094d */ /* 0x006fea0003800000 */
[----:B------:R-:W-:Y:S02]  /*3480*/  SHF.L.U32 R2, R2, 0x1f, RZ ;  /* 0x0000001f02027819 */ /* 0x000fe400000006ff */
[----:B------:R-:W-:-:S07]  /*3490*/  MOV R0, UR7 ;  /* 0x0000000700007c02 */ /* 0x000fce0008000f00 */
.L_x_56:
[----:B-1----:R1:W2:Y:S02]  /*34a0*/  SYNCS.PHASECHK.TRANS64.TRYWAIT P0, [R0+URZ+0x80], R2 ;  /* 0x00008002000075a7 */ /* 0x0022a400080011ff */
[----:B--2---:R-:W-:Y:S05]  /*34b0*/  @!P0 NANOSLEEP.SYNCS 0x989680 ;  /* 0x009896800000895d */ /* 0x004fea0003900000 */
[----:B------:R-:W2:Y:S02]  /*34c0*/  @!P0 SYNCS.PHASECHK.TRANS64 P0, [R0+URZ+0x80], R2 ;  /* 0x00008002000085a7 */ /* 0x000ea400080010ff */
[----:B--2---:R-:W-:Y:S05]  /*34d0*/  @P0 EXIT ;  /* 0x000000000000094d */ /* 0x004fea0003800000 */
[----:B------:R-:W-:Y:S05]  /*34e0*/  BRA `(.L_x_56) ;  /* 0xfffffffc00ec7947 */ /* 0x000fea000383ffff */
.L_x_49:
[----:B------:R-:W-:Y:S05]  /*34f0*/  BRA.U UP5, `(.L_x_57) ;  /* 0x00000019054c7547 */ /* 0x000fea000b800000 */
[----:B------:R-:W-:Y:S01]  /*3500*/  UMOV UR4, 0x40 ;  /* 0x0000004000047882 */ /* 0x000fe20000000000 */
[----:B------:R-:W-:Y:S01]  /*3510*/  NOP ;  /* 0x0000000000007918 */ /* 0x000fe20000000000 */
[----:B------:R-:W-:Y:S01]  /*3520*/  ULEA UR5, UR62, UR4, 0x18 ;  /* 0x000000043e057291 */ /* 0x000fe2000f8ec0ff */
[----:B------:R-:W-:Y:S02]  /*3530*/  UMOV UR6, 0x400 ;  /* 0x0000040000067882 */ /* 0x000fe40000000000 */
[----:B------:R-:W-:-:S06]  /*3540*/  ULEA UR6, UR62, UR6, 0x18 ;  /* 0x000000063e067291 */ /* 0x000fcc000f8ec0ff */
[----:B------:R-:W2:Y:S02]  /*3550*/  LDS.U8 R5, [UR5+0x1c] ;  /* 0x00001c05ff057984 */ /* 0x000ea40008000000 */
[----:B--2---:R-:W-:-:S13]  /*3560*/  ISETP.NE.AND P0, PT, R5, RZ, PT ;  /* 0x000000ff0500720c */ /* 0x004fda0003f05270 */
[----:B------:R-:W-:Y:S05]  /*3570*/  @P0 BRA `(.L_x_58) ;  /* 0x0000000400180947 */ /* 0x000fea0003800000 */
[----:B------:R-:W-:Y:S01]  /*3580*/  R2UR UR4, R2 ;  /* 0x00000000020472ca */ /* 0x000fe200000e0000 */
[----:B------:R-:W-:-:S12]  /*3590*/  UIADD3 UR7, UPT, UPT, UR5, 0x8, URZ ;  /* 0x0000000805077890 */ /* 0x000fd8000fffe0ff */
[----:B------:R-:W-:-:S09]  /*35a0*/  UISETP.NE.U32.AND UP1, UPT, UR4, 0x1, UPT ;  /* 0x000000010400788c */ /* 0x000fd2000bf25070 */
[----:B------:R-:W-:Y:S05]  /*35b0*/  BRA.U !UP1, `(.L_x_59) ;  /* 0x0000000109a47547 */ /* 0x000fea000b800000 */
[----:B------:R-:W-:Y:S01]  /*35c0*/  ELECT P0, URZ, PT ;  /* 0x0000000000ff782f */ /* 0x000fe20003800000 */
[----:B------:R-:W-:-:S12]  /*35d0*/  BSSY B0, `(.L_x_59) ;  /* 0x0000027000007945 */ /* 0x000fd80003800000 */
[----:B------:R-:W-:Y:S05]  /*35e0*/  @!P0 BRA `(.L_x_60) ;  /* 0x0000000000948947 */ /* 0x000fea0003800000 */
[----:B------:R-:W-:-:S05]  /*35f0*/  UMOV UR4, 0x10 ;  /* 0x0000001000047882 */ /* 0x000fca0000000000 */
[----:B------:R-:W-:Y:S04]  /*3600*/  DEPBAR.LE SB2, 0x36 ;  /* 0x0000ad800000791a */ /* 0x000fe80000000000 */
[----:B------:R-:W2:Y:S02]  /*3610*/  UTCATOMSWS.2CTA.FIND_AND_SET.ALIGN UP0, UR4, UR4 ;  /* 0x00000004000475e3 */ /* 0x000ea40008200800 */
[----:B--2---:R-:W-:Y:S01]  /*3620*/  MOV R12, UR4 ;  /* 0x00000004000c7c02 */ /* 0x004fe20008000f00 */
[----:B------:R-:W-:Y:S06]  /*3630*/  BRA.U UP0, `(.L_x_61) ;  /* 0x0000000100187547 */ /* 0x000fec000b800000 */
.L_x_62:
[----:B------:R-:W-:Y:S05]  /*3640*/  NANOSLEEP 0x64 ;  /* 0x000000640000795d */ /* 0x000fea0003800000 */
[----:B------:R-:W-:-:S05]  /*3650*/  UMOV UR4, 0x10 ;  /* 0x0000001000047882 */ /* 0x000fca0000000000 */
[----:B------:R-:W-:Y:S04]  /*3660*/  DEPBAR.LE SB2, 0x36 ;  /* 0x0000ad800000791a */ /* 0x000fe80000000000 */
[----:B------:R-:W2:Y:S02]  /*3670*/  UTCATOMSWS.2CTA.FIND_AND_SET.ALIGN UP0, UR4, UR4 ;  /* 0x00000004000475e3 */ /* 0x000ea40008200800 */
[----:B--2---:R-:W-:Y:S01]  /*3680*/  MOV R12, UR4 ;  /* 0x00000004000c7c02 */ /* 0x004fe20008000f00 */
[----:B------:R-:W-:Y:S05]  /*3690*/  BRA.U !UP0, `(.L_x_62) ;  /* 0xfffffffd08e87547 */ /* 0x000fea000b83ffff */
.L_x_61:
[----:B------:R-:W2:Y:S01]  /*36a0*/  LDS R8, [UR5+0x10] ;  /* 0x00001005ff087984 */ /* 0x000ea20008000800 */
[----:B------:R-:W-:Y:S01]  /*36b0*/  R2UR UR4, R0 ;  /* 0x00000000000472ca */ /* 0x000fe200000e0000 */
[----:B------:R-:W-:-:S04]  /*36c0*/  IMAD.U32 R5, RZ, RZ, UR6 ;  /* 0x00000006ff057e24 */ /* 0x000fc8000f8e00ff */
[----:B------:R-:W-:-:S08]  /*36d0*/  VIADD R5, R5, 0x120 ;  /* 0x0000012005057836 */ /* 0x000fd00000000000 */
[----:B------:R-:W-:Y:S02]  /*36e0*/  MOV R6, UR4 ;  /* 0x0000000400067c02 */ /* 0x000fe40008000f00 */
[----:B--2---:R-:W-:-:S04]  /*36f0*/  SHF.L.U32 R8, R8, 0x1f, RZ ;  /* 0x0000001f08087819 */ /* 0x004fc800000006ff */
[----:B------:R-:W2:Y:S02]  /*3700*/  SYNCS.PHASECHK.TRANS64.TRYWAIT P0, [UR5+0x8], R8 ;  /* 0x00000808ff0075a7 */ /* 0x000ea40008001105 */
[----:B--2---:R-:W-:Y:S05]  /*3710*/  @P0 BRA `(.L_x_63) ;  /* 0x0000000000080947 */ /* 0x004fea0003800000 */
[----:B------:R-:W2:Y:S02]  /*3720*/  SYNCS.PHASECHK.TRANS64.TRYWAIT P0, [UR5+0x8], R8 ;  /* 0x00000808ff0075a7 */ /* 0x000ea40008001105 */
[----:B--2---:R-:W-:Y:S05]  /*3730*/  @!P0 BRA `(.L_x_64) ;  /* 0x00000090006c8947 */ /* 0x004fea0003800000 */
.L_x_63:
[----:B------:R-:W-:Y:S01]  /*3740*/  R2UR UR4, R0 ;  /* 0x00000000000472ca */ /* 0x000fe200000e0000 */
[----:B------:R-:W-:Y:S01]  /*3750*/  IMAD.MOV.U32 R10, RZ, RZ, 0xffff ;  /* 0x0000ffffff0a7424 */ /* 0x000fe200078e00ff */
[----:B------:R-:W-:Y:S01]  /*3760*/  PRMT R6, R6, 0x654, R5 ;  /* 0x0000065406067816 */ /* 0x000fe20000000005 */
[----:B------:R-:W-:Y:S02]  /*3770*/  HFMA2 R5, -RZ, RZ, 0, 5.9604644775390625e-08 ;  /* 0x00000001ff057431 */ /* 0x000fe400000001ff */
[----:B--2---:R-:W-:Y:S02]  /*3780*/  IMAD.MOV.U32 R8, RZ, RZ, 0x4 ;  /* 0x00000004ff087424 */ /* 0x004fe400078e00ff */
[----:B------:R-:W-:Y:S01]  /*3790*/  IMAD.SHL.U32 R11, R12, 0x20, RZ ;  /* 0x000000200c0b7824 */ /* 0x000fe200078e00ff */
[----:B------:R-:W-:-:S05]  /*37a0*/  SHF.L.U32 R10, R10, R12, RZ ;  /* 0x0000000c0a0a7219 */ /* 0x000fca00000006ff */
[----:B------:R-:W-:Y:S01]  /*37b0*/  UPRMT UR4, UR4, 0x654, UR7 ;  /* 0x0000065404047896 */ /* 0x000fe20008000007 */
[----:B------:R-:W-:-:S05]  /*37c0*/  SHF.L.U32 R9, R5, R12, RZ ;  /* 0x0000000c05097219 */ /* 0x000fca00000006ff */
[----:B------:R-:W-:-:S03]  /*37d0*/  MOV R7, UR4 ;  /* 0x0000000400077c02 */ /* 0x000fc60008000f00 */
[----:B------:R2:W-:Y:S01]  /*37e0*/  SYNCS.ARRIVE.TRANS64.RED RZ, [UR4], R8 ;  /* 0x00000008ffff79a7 */ /* 0x0005e20008000404 */
[----:B------:R2:W-:Y:S04]  /*37f0*/  STS [UR6+0x120], R11 ;  /* 0x0001200bff007988 */ /* 0x0005e80008000806 */
[----:B------:R2:W-:Y:S04]  /*3800*/  STAS [R6.64], R12 ;  /* 0x0000000c06007dbd */ /* 0x0005e8000c0008ff */
[----:B------:R2:W-:Y:S04]  /*3810*/  ATOMS.OR RZ, [UR5+0x14], R10 ;  /* 0x0000140affff798c */ /* 0x0005e8000b000005 */
[----:B------:R2:W-:Y:S04]  /*3820*/  ATOMS.OR RZ, [UR5+0x18], R9 ;  /* 0x00001809ffff798c */ /* 0x0005e8000b000005 */
[----:B------:R2:W-:Y:S02]  /*3830*/  ATOMS.XOR RZ, [UR5+0x10], R5 ;  /* 0x00001005ffff798c */ /* 0x0005e4000b800005 */
.L_x_60:
[----:B-1----:R-:W-:Y:S05]  /*3840*/  BSYNC B0 ;  /* 0x0000000000007941 */ /* 0x002fea0003800000 */
.L_x_59:
[----:B------:R-:W-:Y:S05]  /*3850*/  BRA.U UP1, `(.L_x_65) ;  /* 0x0000000101707547 */ /* 0x000fea000b800000 */
[----:B------:R-:W-:-:S03]  /*3860*/  UMOV UR4, 0xffffffff ;  /* 0xffffffff00047882 */ /* 0x000fc60000000000 */
[----:B------:R-:W-:Y:S05]  /*3870*/  BRA.DIV UR4, `(.L_x_66) ;  /* 0x0000009204347947 */ /* 0x000fea000b800000 */
[----:B------:R-:W-:-:S13]  /*3880*/  ELECT P0, URZ, PT ;  /* 0x0000000000ff782f */ /* 0x000fda0003800000 */
.L_x_200:
[----:B------:R-:W-:Y:S05]  /*3890*/  @!P0 BRA `(.L_x_65) ;  /* 0x0000000000608947 */ /* 0x000fea0003800000 */
[----:B--2---:R-:W2:Y:S02]  /*38a0*/  LDS R6, [UR5+0x10] ;  /* 0x00001005ff067984 */ /* 0x004ea40008000800 */
[----:B--2---:R-:W-:-:S04]  /*38b0*/  SHF.L.U32 R6, R6, 0x1f, RZ ;  /* 0x0000001f06067819 */ /* 0x004fc800000006ff */
[----:B------:R-:W2:Y:S02]  /*38c0*/  SYNCS.PHASECHK.TRANS64.TRYWAIT P0, [UR5+0x8], R6 ;  /* 0x00000806ff0075a7 */ /* 0x000ea40008001105 */
[----:B--2---:R-:W-:Y:S05]  /*38d0*/  @P0 BRA `(.L_x_67) ;  /* 0x0000000000080947 */ /* 0x004fea0003800000 */
[----:B------:R-:W2:Y:S02]  /*38e0*/  SYNCS.PHASECHK.TRANS64.TRYWAIT P0, [UR5+0x8], R6 ;  /* 0x00000806ff0075a7 */ /* 0x000ea40008001105 */
[----:B--2---:R-:W-:Y:S05]  /*38f0*/  @!P0 BRA `(.L_x_68) ;  /* 0x0000009000388947 */ /* 0x004fea0003800000 */
.L_x_67:
[----:B------:R-:W3:Y:S01]  /*3900*/  LDS R8, [UR6+0x120] ;  /* 0x00012006ff087984 */ /* 0x000ee20008000800 */
[----:B------:R-:W-:Y:S01]  /*3910*/  R2UR UR4, R0 ;  /* 0x00000000000472ca */ /* 0x000fe200000e0000 */
[----:B--2---:R-:W-:Y:S02]  /*3920*/  IMAD.MOV.U32 R6, RZ, RZ, 0xffff ;  /* 0x0000ffffff067424 */ /* 0x004fe400078e00ff */
[----:B------:R-:W-:-:S10]  /*3930*/  IMAD.MOV.U32 R5, RZ, RZ, 0x1 ;  /* 0x00000001ff057424 */ /* 0x000fd400078e00ff */
[----:B------:R-:W-:Y:S01]  /*3940*/  UPRMT UR4, UR4, 0x654, UR7 ;  /* 0x0000065404047896 */ /* 0x000fe20008000007 */
[----:B---3--:R-:W-:Y:S01]  /*3950*/  IMAD.SHL.U32 R7, R8, 0x20, RZ ;  /* 0x0000002008077824 */ /* 0x008fe200078e00ff */
[-C--:B------:R-:W-:Y:S02]  /*3960*/  SHF.L.U32 R6, R6, R8.reuse, RZ ;  /* 0x0000000806067219 */ /* 0x080fe400000006ff */
[----:B------:R-:W-:Y:S02]  /*3970*/  SHF.L.U32 R8, R5, R8, RZ ;  /* 0x0000000805087219 */ /* 0x000fe400000006ff */
[----:B------:R3:W-:Y:S04]  /*3980*/  STS [UR6+0x120], R7 ;  /* 0x00012007ff007988 */ /* 0x0007e80008000806 */
[----:B------:R3:W-:Y:S04]  /*3990*/  ATOMS.OR RZ, [UR5+0x14], R6 ;  /* 0x00001406ffff798c */ /* 0x0007e8000b000005 */
[----:B------:R3:W-:Y:S01]  /*39a0*/  ATOMS.OR RZ, [UR5+0x18], R8 ;  /* 0x00001808ffff798c */ /* 0x0007e2000b000005 */
[----:B------:R-:W-:Y:S03]  /*39b0*/  SYNCS.ARRIVE.TRANS64.RED.A1T0 RZ, [UR4], RZ ;  /* 0x000000ffffff79a7 */ /* 0x000fe60008100404 */
[----:B------:R3:W-:Y:S01]  /*39c0*/  ATOMS.XOR RZ, [UR5+0x10], R5 ;  /* 0x00001005ffff798c */ /* 0x0007e2000b800005 */
[----:B------:R-:W-:Y:S05]  /*39d0*/  BRA `(.L_x_65) ;  /* 0x0000000000107947 */ /* 0x000fea0003800000 */
.L_x_58:
[----:B------:R-:W-:Y:S02]  /*39e0*/  MOV R5, 0xffffffff ;  /* 0xffffffff00057802 */ /* 0x000fe40000000f00 */
[----:B------:R-:W-:-:S03]  /*39f0*/  MOV R6, 0x3a20 ;  /* 0x00003a2000067802 */ /* 0x000fc60000000f00 */
[----:B------:R2:W-:Y:S04]  /*3a00*/  STS [UR6+0x120], R5 ;  /* 0x00012005ff007988 */ /* 0x0005e80008000806 */
[----:B-12--5:R-:W-:Y:S05]  /*3a10*/  CALL.REL.NOINC `($__internal_1_$__cuda_sm10x_tcgen05_guardrail_trap_phase_invalid_during_alloc) ;  /* 0x0000009800bc7944 */ /* 0x026fea0003c00000 */
.L_x_65:
[----:B------:R-:W-:Y:S05]  /*3a20*/  WARPSYNC.ALL ;  /* 0x0000000000007948 */ /* 0x000fea0003800000 */
[----:B------:R-:W4:Y:S01]  /*3a30*/  S2UR UR4, SR_CgaCtaId ;  /* 0x00000000000479c3 */ /* 0x000f220000008800 */
[----:B------:R-:W-:Y:S01]  /*3a40*/  UMOV UR62, 0x400 ;  /* 0x00000400003e7882 */ /* 0x000fe20000000000 */
[----:B------:R-:W4:Y:S01]  /*3a50*/  LDCU UR7, c[0x0][0x38c] ;  /* 0x00007180ff0777ac */ /* 0x000f220008000800 */
[----:B------:R-:W-:Y:S01]  /*3a60*/  LOP3.LUT R3, R3, 0xffff, RZ, 0xc0, !PT ;  /* 0x0000ffff03037812 */ /* 0x000fe200078ec0ff */
[----:B--2---:R-:W-:Y:S01]  /*3a70*/  IMAD.MOV.U32 R11, RZ, RZ, 0x1 ;  /* 0x00000001ff0b7424 */ /* 0x004fe200078e00ff */
[----:B------:R-:W-:Y:S01]  /*3a80*/  R2UR UR5, R2 ;  /* 0x00000000020572ca */ /* 0x000fe200000e0000 */
[----:B------:R-:W-:Y:S01]  /*3a90*/  IMAD.MOV.U32 R10, RZ, RZ, RZ ;  /* 0x000000ffff0a7224 */ /* 0x000fe200078e00ff */
[----:B------:R-:W-:-:S02]  /*3aa0*/  LOP3.LUT R4, R4, 0xffff, RZ, 0xc0, !PT ;  /* 0x0000ffff04047812 */ /* 0x000fc400078ec0ff */
[----:B---3--:R-:W-:Y:S01]  /*3ab0*/  CS2R R8, SRZ ;  /* 0x0000000000087805 */ /* 0x008fe2000001ff00 */
[----:B------:R-:W-:Y:S01]  /*3ac0*/  UMOV UR9, URZ ;  /* 0x000000ff00097c82 */ /* 0x000fe20008000000 */
[----:B-1----:R-:W-:Y:S01]  /*3ad0*/  UMOV UR60, URZ ;  /* 0x000000ff003c7c82 */ /* 0x002fe20008000000 */
[----:B------:R-:W-:Y:S01]  /*3ae0*/  R2UR UR65, R4 ;  /* 0x00000000044172ca */ /* 0x000fe200000e0000 */
[----:B------:R-:W-:Y:S01]  /*3af0*/  UMOV UR76, 0x0 ;  /* 0x00000000004c7882 */ /* 0x000fe20000000000 */
[----:B------:R-:W-:Y:S01]  /*3b00*/  UMOV UR77, 0x10200910 ;  /* 0x10200910004d7882 */ /* 0x000fe20000000000 */
[----:B------:R-:W-:Y:S01]  /*3b10*/  UMOV UR74, 0x0 ;  /* 0x00000000004a7882 */ /* 0x000fe20000000000 */
[----:B------:R-:W-:Y:S01]  /*3b20*/  UMOV UR75, 0x10200910 ;  /* 0x10200910004b7882 */ /* 0x000fe20000000000 */
[----:B------:R-:W-:Y:S01]  /*3b30*/  UMOV UR72, 0x0 ;  /* 0x0000000000487882 */ /* 0x000fe20000000000 */
[----:B------:R-:W-:Y:S01]  /*3b40*/  UMOV UR73, 0x10200910 ;  /* 0x1020091000497882 */ /* 0x000fe20000000000 */
[----:B------:R-:W-:-:S02]  /*3b50*/  UISETP.NE.AND UP3, UPT, UR5, URZ, UPT ;  /* 0x000000ff0500728c */ /* 0x000fc4000bf65270 */
[----:B----4-:R-:W-:Y:S01]  /*3b60*/  UIADD3 UR7, UPT, UPT, UR7, 0x7f, URZ ;  /* 0x0000007f07077890 */ /* 0x010fe2000fffe0ff */
[----:B------:R-:W-:Y:S01]  /*3b70*/  UMOV UR70, 0x0 ;  /* 0x0000000000467882 */ /* 0x000fe20000000000 */
[----:B------:R-:W-:Y:S01]  /*3b80*/  UMOV UR71, 0x10200910 ;  /* 0x1020091000477882 */ /* 0x000fe20000000000 */
[----:B------:R-:W-:Y:S01]  /*3b90*/  ULEA UR62, UR4, UR62, 0x18 ;  /* 0x0000003e043e7291 */ /* 0x000fe2000f8ec0ff */
[----:B------:R-:W-:Y:S02]  /*3ba0*/  UMOV UR68, 0x0 ;  /* 0x0000000000447882 */ /* 0x000fe40000000000 */
[----:B------:R-:W-:Y:S01]  /*3bb0*/  UMOV UR4, URZ ;  /* 0x000000ff00047c82 */ /* 0x000fe20008000000 */
[----:B------:R-:W-:Y:S01]  /*3bc0*/  UIADD3 UR6, UPT, UPT, UR62, 0x8400, URZ ;  /* 0x000084003e067890 */ /* 0x000fe2000fffe0ff */
[----:B------:R-:W-:Y:S01]  /*3bd0*/  IMAD.U32 R14, RZ, RZ, UR4 ;  /* 0x00000004ff0e7e24 */ /* 0x000fe2000f8e00ff */
[----:B------:R-:W-:Y:S02]  /*3be0*/  USHF.R.S32.HI UR4, URZ, 0x1f, UR7 ;  /* 0x0000001fff047899 */ /* 0x000fe40008011407 */
[----:B------:R-:W-:-:S02]  /*3bf0*/  UIADD3 UR5, UPT, UPT, UR62, 0x28400, URZ ;  /* 0x000284003e057890 */ /* 0x000fc4000fffe0ff */
[----:B------:R-:W-:Y:S02]  /*3c00*/  ULEA.HI UR4, UR4, UR7, URZ, 0x7 ;  /* 0x0000000704047291 */ /* 0x000fe4000f8f38ff */
[----:B------:R-:W-:Y:S02]  /*3c10*/  USHF.R.U32.HI UR6, URZ, 0x4, UR6 ;  /* 0x00000004ff067899 */ /* 0x000fe40008011606 */
[----:B------:R-:W-:Y:S02]  /*3c20*/  USHF.R.S32.HI UR8, URZ, 0x7, UR4 ;  /* 0x00000007ff087899 */ /* 0x000fe40008011404 */
[----:B------:R-:W-:Y:S01]  /*3c30*/  USHF.R.U32.HI UR5, URZ, 0x4, UR5 ;  /* 0x00000004ff057899 */ /* 0x000fe20008011605 */
[----:B------:R-:W-:Y:S01]  /*3c40*/  R2UR UR4, R3 ;  /* 0x00000000030472ca */ /* 0x000fe200000e0000 */
[----:B------:R-:W-:Y:S02]  /*3c50*/  UISETP.LT.AND UP0, UPT, UR8, 0x1, UPT ;  /* 0x000000010800788c */ /* 0x000fe4000bf01270 */
[----:B------:R-:W-:Y:S01]  /*3c60*/  ULOP3.LUT UR6, UR6, 0x3fff, URZ, 0xc0, !UPT ;  /* 0x00003fff06067892 */ /* 0x000fe2000f8ec0ff */
[----:B------:R-:W-:Y:S01]  /*3c70*/  IMAD.U32 R12, RZ, RZ, UR8 ;  /* 0x00000008ff0c7e24 */ /* 0x000fe2000f8e00ff */
[----:B------:R-:W-:-:S02]  /*3c80*/  ULOP3.LUT UR67, UR5, 0x3fff, URZ, 0xc0, !UPT ;  /* 0x00003fff05437892 */ /* 0x000fc4000f8ec0ff */
[----:B------:R-:W-:Y:S02]  /*3c90*/  ULOP3.LUT UR66, UR6, 0x10000, URZ, 0xfc, !UPT ;  /* 0x0001000006427892 */ /* 0x000fe4000f8efcff */
[----:B------:R-:W-:Y:S01]  /*3ca0*/  ULOP3.LUT UR67, UR67, 0x10000, URZ, 0xfc, !UPT ;  /* 0x0001000043437892 */ /* 0x000fe2000f8efcff */
[----:B------:R-:W-:-:S03]  /*3cb0*/  UMOV UR69, 0x10200910 ;  /* 0x1020091000457882 */ /* 0x000fc60000000000 */
[----:B------:R-:W-:Y:S01]  /*3cc0*/  IMAD.U32 R13, RZ, RZ, UR4 ;  /* 0x00000004ff0d7e24 */ /* 0x000fe2000f8e00ff */
[----:B------:R-:W-:Y:S01]  /*3cd0*/  NOP ;  /* 0x0000000000007918 */ /* 0x000fe20000000000 */
[----:B------:R-:W-:Y:S06]  /*3ce0*/  BAR.ARV 0x6, 0xa0 ;  /* 0x0182800000007b1d */ /* 0x000fec0000002000 */
[----:B------:R-:W1:Y:S02]  /*3cf0*/  LDS R5, [UR62+0x120] ;  /* 0x0001203eff057984 */ /* 0x000e640008000800 */
[----:B-1----:R-:W-:-:S13]  /*3d00*/  R2UR UR4, R5 ;  /* 0x00000000050472ca */ /* 0x002fda00000e0000 */
[----:B------:R-:W-:Y:S01]  /*3d10*/  IMAD.U32 R16, RZ, RZ, UR4 ;  /* 0x00000004ff107e24 */ /* 0x000fe2000f8e00ff */
[----:B------:R-:W-:-:S06]  /*3d20*/  USEL UR4, UR8, 0x1, !UP0 ;  /* 0x0000000108047887 */ /* 0x000fcc000c000000 */
[----:B------:R-:W-:-:S07]  /*3d30*/  IMAD.U32 R15, RZ, RZ, UR4 ;  /* 0x00000004ff0f7e24 */ /* 0x000fce000f8e00ff */
.L_x_76:
[C---:B------:R-:W-:Y:S02]  /*3d40*/  LEA R3, R10.reuse, UR62, 0x3 ;  /* 0x0000003e0a037c11 */ /* 0x040fe4000f8e18ff */
[----:B------:R-:W-:Y:S02]  /*3d50*/  SHF.L.U32 R4, R9, 0x1f, RZ ;  /* 0x0000001f09047819 */ /* 0x000fe400000006ff */
[----:B------:R-:W-:Y:S02]  /*3d60*/  LEA R5, R10, UR62, 0x4 ;  /* 0x0000003e0a057c11 */ /* 0x000fe4000f8e20ff */
[----:B------:R-:W1:Y:S02]  /*3d70*/  SYNCS.PHASECHK.TRANS64.TRYWAIT P0, [R3+URZ+0x70], R4 ;  /* 0x00007004030075a7 */ /* 0x000e6400080011ff */
[----:B-1----:R-:W-:Y:S05]  /*3d80*/  @!P0 BRA `(.L_x_69) ;  /* 0x0000008c002c8947 */ /* 0x002fea0003800000 */
.L_x_201:
[----:B-1----:R-:W1:Y:S01]  /*3d90*/  LDS.128 R4, [R5+0x100] ;  /* 0x0001000005047984 */ /* 0x002e620000000c00 */
[----:B------:R-:W-:Y:S02]  /*3da0*/  VIADD R3, R3, 0x80 ;  /* 0x0000008003037836 */ /* 0x000fe40000000000 */
[----:B------:R-:W-:Y:S01]  /*3db0*/  VIADD R10, R10, 0x1 ;  /* 0x000000010a0a7836 */ /* 0x000fe20000000000 */
[----:B------:R-:W-:Y:S01]  /*3dc0*/  @!PT LDS RZ, [RZ] ;  /* 0x00000000fffff984 */ /* 0x000fe20000000800 */
[----:B------:R-:W-:Y:S01]  /*3dd0*/  @!PT LDS RZ, [RZ] ;  /* 0x00000000fffff984 */ /* 0x000fe20000000800 */
[----:B------:R-:W-:Y:S01]  /*3de0*/  @!PT LDS RZ, [RZ] ;  /* 0x00000000fffff984 */ /* 0x000fe20000000800 */
[----:B------:R-:W-:Y:S01]  /*3df0*/  @!PT LDS RZ, [RZ] ;  /* 0x00000000fffff984 */ /* 0x000fe20000000800 */
[----:B------:R2:W-:Y:S06]  /*3e00*/  MEMBAR.ALL.CTA ;  /* 0x0000000000007992 */ /* 0x0005ec0000008000 */
[----:B--2---:R-:W2:Y:S01]  /*3e10*/  FENCE.VIEW.ASYNC.S ;  /* 0x00000000000073c6 */ /* 0x004ea20000000000 */
[----:B------:R-:W-:-:S04]  /*3e20*/  PRMT R3, RZ, 0x654, R3 ;  /* 0x00000654ff037816 */ /* 0x000fc80000000003 */
[----:B--2---:R2:W-:Y:S01]  /*3e30*/  SYNCS.ARRIVE.TRANS64.RED.A1T0 RZ, [R3+URZ], RZ ;  /* 0x000000ff03ff79a7 */ /* 0x0045e200081004ff */
[----:B-1----:R-:W-:Y:S01]  /*3e40*/  LOP3.LUT P1, RZ, R6, 0x1, RZ, 0xc0, !PT ;  /* 0x0000000106ff7812 */ /* 0x002fe2000782c0ff */
[----:B--2---:R-:W-:-:S12]  /*3e50*/  BRA.U UP3, `(.L_x_70) ;  /* 0x00000009032c7547 */ /* 0x004fd8000b800000 */
[----:B------:R-:W1:Y:S01]  /*3e60*/  LDCU UR4, c[0x0][0x38c] ;  /* 0x00007180ff0477ac */ /* 0x000e620008000800 */
[----:B------:R-:W-:Y:S02]  /*3e70*/  R2UR UR5, R14 ;  /* 0x000000000e0572ca */ /* 0x000fe400000e0000 */
[----:B------:R-:W-:Y:S02]  /*3e80*/  PLOP3.LUT P2, PT, PT, PT, PT, 0x80, 0x8 ;  /* 0x000000000008781c */ /* 0x000fe40003f4f070 */
[----:B------:R-:W-:Y:S02]  /*3e90*/  SHF.L.U32 R5, R11, 0x1f, RZ ;  /* 0x0000001f0b057819 */ /* 0x000fe400000006ff */
[----:B------:R-:W-:-:S07]  /*3ea0*/  R2UR UR6, R16 ;  /* 0x00000000100672ca */ /* 0x000fce00000e0000 */
[----:B------:R-:W-:Y:S02]  /*3eb0*/  ULEA UR7, UR5, UR62, 0x3 ;  /* 0x0000003e05077291 */ /* 0x000fe4000f8e18ff */
[----:B-1----:R-:W-:-:S04]  /*3ec0*/  UISETP.GE.AND UP0, UPT, UR4, 0x1, UPT ;  /* 0x000000010400788c */ /* 0x002fc8000bf06270 */
[----:B------:R-:W-:Y:S01]  /*3ed0*/  IMAD.U32 R4, RZ, RZ, UR7 ;  /* 0x00000007ff047e24 */ /* 0x000fe2000f8e00ff */
[----:B------:R-:W-:Y:S01]  /*3ee0*/  ULEA UR8, UR5, UR6, 0x7 ;  /* 0x0000000605087291 */ /* 0x000fe2000f8e38ff */
[----:B------:R-:W-:-:S05]  /*3ef0*/  PLOP3.LUT P0, PT, PT, PT, UP0, 0x80, 0x8 ;  /* 0x000000000008781c */ /* 0x000fca0003f0f008 */
[----:B------:R-:W-:-:S08]  /*3f00*/  @UP0 ULEA UR4, UR9, UR62, 0x3 ;  /* 0x0000003e09040291 */ /* 0x000fd0000f8e18ff */
[----:B------:R-:W-:-:S04]  /*3f10*/  @P0 SHF.L.U32 R3, R8, 0x1f, RZ ;  /* 0x0000001f08030819 */ /* 0x000fc800000006ff */
[----:B------:R1:W2:Y:S01]  /*3f20*/  @P0 SYNCS.PHASECHK.TRANS64.TRYWAIT P2, [UR4], R3 ;  /* 0x00000003ff0005a7 */ /* 0x0002a20008041104 */
[----:B------:R-:W3:Y:S02]  /*3f30*/  SYNCS.PHASECHK.TRANS64.TRYWAIT P0, [UR7+0xb0], R5 ;  /* 0x0000b005ff0075a7 */ /* 0x000ee40008001107 */
[----:B-123--:R-:W-:Y:S05]  /*3f40*/  @!P0 BRA `(.L_x_71) ;  /* 0x0000008800d08947 */ /* 0x00efea0003800000 */
.L_x_203:
[----:B------:R-:W-:Y:S01]  /*3f50*/  UMOV UR64, UR60 ;  /* 0x0000003c00407c82 */ /* 0x000fe20008000000 */
[----:B------:R-:W-:Y:S05]  /*3f60*/  BRA.U !UP0, `(.L_x_72) ;  /* 0x0000000508d07547 */ /* 0x000fea000b800000 */
[----:B------:R-:W-:Y:S01]  /*3f70*/  R2UR UR4, R15 ;  /* 0x000000000f0472ca */ /* 0x000fe200000e0000 */
[----:B------:R-:W-:Y:S01]  /*3f80*/  UPLOP3.LUT UP2, UPT, UPT, UPT, UPT, 0x40, 0x4 ;  /* 0x000000000004789c */ /* 0x000fe20003f4e870 */
[----:B------:R-:W-:Y:S01]  /*3f90*/  R2UR UR61, R12 ;  /* 0x000000000c3d72ca */ /* 0x000fe200000e0000 */
[----:B------:R-:W-:-:S10]  /*3fa0*/  UMOV UR7, UR9 ;  /* 0x0000000900077c82 */ /* 0x000fd40008000000 */
[----:B------:R-:W-:-:S12]  /*3fb0*/  UIADD3 UR64, UPT, UPT, UR4, UR60, URZ ;  /* 0x0000003c04407290 */ /* 0x000fd8000fffe0ff */
.L_x_75:
[----:B--2---:R-:W-:Y:S01]  /*3fc0*/  ULEA UR5, UR7, UR62, 0x3 ;  /* 0x0000003e07057291 */ /* 0x004fe2000f8e18ff */
[----:B------:R-:W-:Y:S11]  /*3fd0*/  @P2 BRA `(.L_x_73) ;  /* 0x00000000000c2947 */ /* 0x000ff60003800000 */
[----:B-1----:R-:W-:Y:S04]  /*3fe0*/  SHF.L.U32 R5, R8, 0x1f, RZ ;  /* 0x0000001f08057819 */ /* 0x002fe800000006ff */
[----:B------:R-:W1:Y:S02]  /*3ff0*/  SYNCS.PHASECHK.TRANS64.TRYWAIT P0, [UR5], R5 ;  /* 0x00000005ff0075a7 */ /* 0x000e640008001105 */
[----:B-1----:R-:W-:Y:S05]  /*4000*/  @!P0 BRA `(.L_x_74) ;  /* 0x0000008800bc8947 */ /* 0x002fea0003800000 */
.L_x_73:
[----:B------:R-:W-:Y:S01]  /*4010*/  UISETP.NE.AND UP0, UPT, UR61, 0x1, UPT ;  /* 0x000000013d00788c */ /* 0x000fe2000bf05270 */
[----:B------:R-:W-:Y:S01]  /*4020*/  PLOP3.LUT P2, PT, PT, PT, PT, 0x80, 0x8 ;  /* 0x000000000008781c */ /* 0x000fe20003f4f070 */
[----:B------:R-:W-:Y:S01]  /*4030*/  UIADD3 UR9, UPT, UPT, UR7, 0x1, URZ ;  /* 0x0000000107097890 */ /* 0x000fe2000fffe0ff */
[----:B------:R-:W-:Y:S01]  /*4040*/  MOV.SPILL R6, UR65 ;  /* 0x0000004100067c02 */ /* 0x000fe20009000f00 */
[----:B------:R-:W-:Y:S01]  /*4050*/  UIADD3 UR63, UPT, UPT, UR5, 0x10, URZ ;  /* 0x00000010053f7890 */ /* 0x000fe2000fffe0ff */
[----:B-1----:R-:W-:Y:S01]  /*4060*/  MOV.SPILL R5, UR64 ;  /* 0x0000004000057c02 */ /* 0x002fe20009000f00 */
[----:B------:R-:W-:Y:S01]  /*4070*/  UISETP.NE.AND UP1, UPT, UR9, 0x2, UPT ;  /* 0x000000020900788c */ /* 0x000fe2000bf25270 */
[----:B------:R-:W-:Y:S01]  /*4080*/  PLOP3.LUT P0, PT, PT, PT, UP0, 0x80, 0x8 ;  /* 0x000000000008781c */ /* 0x000fe20003f0f008 */
[----:B------:R-:W-:Y:S02]  /*4090*/  ULEA UR6, UR7, UR67, 0xb ;  /* 0x0000004307067291 */ /* 0x000fe4000f8e58ff */
[----:B------:R-:W-:Y:S02]  /*40a0*/  USEL UR5, URZ, 0x1, UP1 ;  /* 0x00000001ff057887 */ /* 0x000fe40008800000 */
[----:B------:R-:W-:Y:S02]  /*40b0*/  USEL UR9, UR9, URZ, UP1 ;  /* 0x000000ff09097287 */ /* 0x000fe40008800000 */
[----:B------:R-:W-:Y:S02]  /*40c0*/  ULEA UR4, UR7, UR66, 0xc ;  /* 0x0000004207047291 */ /* 0x000fe4000f8e60ff */
[----:B------:R-:W-:Y:S01]  /*40d0*/  @UP0 ULEA UR7, UR9, UR62, 0x3 ;  /* 0x0000003e09070291 */ /* 0x000fe2000f8e18ff */
[----:B------:R-:W-:Y:S01]  /*40e0*/  LOP3.LUT R8, R8, UR5, RZ, 0x3c, !PT ;  /* 0x0000000508087c12 */ /* 0x000fe2000f8e3cff */
[----:B------:R-:W-:Y:S02]  /*40f0*/  UIADD3 UR20, UPT, UPT, UR6, 0x2, URZ ;  /* 0x0000000206147890 */ /* 0x000fe4000fffe0ff */
[----:B------:R-:W-:Y:S01]  /*4100*/  UIADD3 UR18, UPT, UPT, UR4, 0x2, URZ ;  /* 0x0000000204127890 */ /* 0x000fe2000fffe0ff */
[----:B------:R-:W-:Y:S01]  /*4110*/  @P0 SHF.L.U32 R3, R8, 0x1f, RZ ;  /* 0x0000001f08030819 */ /* 0x000fe200000006ff */
[----:B------:R-:W-:Y:S02]  /*4120*/  UIADD3 UR16, UPT, UPT, UR6, 0x4, URZ ;  /* 0x0000000406107890 */ /* 0x000fe4000fffe0ff */
[----:B------:R-:W-:Y:S01]  /*4130*/  UIADD3 UR10, UPT, UPT, UR4, 0x4, URZ ;  /* 0x00000004040a7890 */ /* 0x000fe2000fffe0ff */
[----:B------:R2:W3:Y:S01]  /*4140*/  @P0 SYNCS.PHASECHK.TRANS64.TRYWAIT P2, [UR7], R3 ;  /* 0x00000003ff0005a7 */ /* 0x0004e20008041107 */
[----:B------:R-:W-:Y:S02]  /*4150*/  UIADD3 UR14, UPT, UPT, UR6, 0x6, URZ ;  /* 0x00000006060e7890 */ /* 0x000fe4000fffe0ff */
        /* <DEDUP_REMOVED lines=21> */
[----:B------:R-:W-:Y:S01]  /*42b0*/  UIADD3 UR61, UPT, UPT, UR61, -0x1, URZ ;  /* 0xffffffff3d3d7890 */ /* 0x000fe2000fffe0ff */
[----:B------:R-:W-:Y:S01]  /*42c0*/  UMOV UR7, 0x40004040 ;  /* 0x4000404000077882 */ /* 0x000fe20000000000 */
[----:B------:R-:W-:Y:S01]  /*42d0*/  UMOV UR64, 0x0 ;  /* 0x0000000000407882 */ /* 0x000fe20000000000 */
[----:B------:R-:W-:Y:S01]  /*42e0*/  UMOV UR65, 0x10200910 ;  /* 0x1020091000417882 */ /* 0x000fe20000000000 */
[----:B------:R-:W-:Y:S01]  /*42f0*/  UMOV UR5, 0x40004040 ;  /* 0x4000404000057882 */ /* 0x000fe20000000000 */
[----:B------:R-:W-:Y:S01]  /*4300*/  UMOV UR21, 0x40004040 ;  /* 0x4000404000157882 */ /* 0x000fe20000000000 */
[----:B------:R1:W-:Y:S01]  /*4310*/  UTCHMMA.2CTA gdesc[UR4], gdesc[UR6], tmem[UR8], tmem[UR64], idesc[UR65], UP2 ;  /* 0x00ff4006040075ea */ /* 0x0003e20009200008 */
[----:B------:R-:W-:Y:S01]  /*4320*/  UPLOP3.LUT UP2, UPT, UPT, UPT, UPT, 0x80, 0x8 ;  /* 0x000000000008789c */ /* 0x000fe20003f4f070 */
[----:B------:R-:W-:Y:S01]  /*4330*/  UMOV UR19, 0x40004040 ;  /* 0x4000404000137882 */ /* 0x000fe20000000000 */
[----:B------:R-:W-:Y:S01]  /*4340*/  UMOV UR17, 0x40004040 ;  /* 0x4000404000117882 */ /* 0x000fe20000000000 */
[----:B------:R4:W-:Y:S01]  /*4350*/  UTCHMMA.2CTA gdesc[UR18], gdesc[UR20], tmem[UR8], tmem[UR64], idesc[UR65], UPT ;  /* 0x00ff4014120075ea */ /* 0x0009e2000ba00008 */
        /* <DEDUP_REMOVED lines=19> */
[----:B-1----:R-:W-:Y:S01]  /*4490*/  UMOV UR7, 0x10200910 ;  /* 0x1020091000077882 */ /* 0x002fe20000000000 */
[----:B------:R-:W-:Y:S01]  /*44a0*/  UMOV UR35, 0x40004040 ;  /* 0x4000404000237882 */ /* 0x000fe20000000000 */
[----:B------:R-:W-:Y:S01]  /*44b0*/  UMOV UR33, 0x40004040 ;  /* 0x4000404000217882 */ /* 0x000fe20000000000 */
[----:B------:R-:W-:Y:S01]  /*44c0*/  UMOV UR27, 0x40004040 ;  /* 0x40004040001b7882 */ /* 0x000fe20000000000 */
[----:B------:R-:W-:Y:S01]  /*44d0*/  UMOV UR25, 0x40004040 ;  /* 0x4000404000197882 */ /* 0x000fe20000000000 */
[----:B----4-:R-:W-:Y:S02]  /*44e0*/  UIADD3 UR20, UPT, UPT, UR4, 0xc02, URZ ;  /* 0x00000c0204147890 */ /* 0x010fe4000fffe0ff */
[----:B------:R-:W-:Y:S02]  /*44f0*/  UIADD3 UR18, UPT, UPT, UR6, 0x604, URZ ;  /* 0x0000060406127890 */ /* 0x000fe4000fffe0ff */
[----:B--2---:R-:W-:Y:S02]  /*4500*/  UIADD3 UR16, UPT, UPT, UR4, 0xc04, URZ ;  /* 0x00000c0404107890 */ /* 0x004fe4000fffe0ff */
[----:B------:R-:W-:Y:S01]  /*4510*/  UIADD3 UR10, UPT, UPT, UR6, 0x606, URZ ;  /* 0x00000606060a7890 */ /* 0x000fe2000fffe0ff */
[----:B------:R-:W-:Y:S01]  /*4520*/  R2UR.FILL UR65, R6 ;  /* 0x00000000064172ca */ /* 0x000fe200004e0000 */
[----:B------:R-:W-:Y:S01]  /*4530*/  UMOV UR14, 0x0 ;  /* 0x00000000000e7882 */ /* 0x000fe20000000000 */
[----:B------:R-:W-:Y:S01]  /*4540*/  UMOV UR15, 0x10200910 ;  /* 0x10200910000f7882 */ /* 0x000fe20000000000 */
[----:B------:R-:W-:Y:S01]  /*4550*/  UMOV UR12, 0x0 ;  /* 0x00000000000c7882 */ /* 0x000fe20000000000 */
[----:B------:R-:W-:Y:S01]  /*4560*/  UTCHMMA.2CTA gdesc[UR28], gdesc[UR30], tmem[UR8], tmem[UR14], idesc[UR15], UPT ;  /* 0x00ff0e1e1c0075ea */ /* 0x000fe2000ba00008 */
[----:B------:R-:W-:Y:S01]  /*4570*/  UTCHMMA.2CTA gdesc[UR56], gdesc[UR58], tmem[UR8], tmem[UR14], idesc[UR15], UPT ;  /* 0x00ff0e3a380075ea */ /* 0x000fe2000ba00008 */
[----:B------:R-:W-:Y:S01]  /*4580*/  UMOV UR13, 0x10200910 ;  /* 0x10200910000d7882 */ /* 0x000fe20000000000 */
[----:B------:R-:W-:Y:S01]  /*4590*/  UTCHMMA.2CTA gdesc[UR52], gdesc[UR54], tmem[UR8], tmem[UR14], idesc[UR15], UPT ;  /* 0x00ff0e36340075ea */ /* 0x000fe2000ba00008 */
[----:B------:R-:W-:Y:S01]  /*45a0*/  UIADD3 UR4, UPT, UPT, UR4, 0xc06, URZ ;  /* 0x00000c0604047890 */ /* 0x000fe2000fffe0ff */
[----:B------:R-:W-:Y:S01]  /*45b0*/  UTCHMMA.2CTA gdesc[UR48], gdesc[UR50], tmem[UR8], tmem[UR12], idesc[UR13], UPT ;  /* 0x00ff0c32300075ea */ /* 0x000fe2000ba00008 */
[----:B------:R-:W-:Y:S01]  /*45c0*/  UTCHMMA.2CTA gdesc[UR44], gdesc[UR46], tmem[UR8], tmem[UR12], idesc[UR13], UPT ;  /* 0x00ff0c2e2c0075ea */ /* 0x000fe2000ba00008 */
[----:B------:R-:W-:Y:S01]  /*45d0*/  UMOV UR6, 0x0 ;  /* 0x0000000000067882 */ /* 0x000fe20000000000 */
[----:B------:R-:W-:Y:S01]  /*45e0*/  UTCHMMA.2CTA gdesc[UR40], gdesc[UR42], tmem[UR8], tmem[UR12], idesc[UR13], UPT ;  /* 0x00ff0c2a280075ea */ /* 0x000fe2000ba00008 */
[----:B------:R1:W-:Y:S01]  /*45f0*/  UTCHMMA.2CTA gdesc[UR36], gdesc[UR38], tmem[UR8], tmem[UR6], idesc[UR7], UPT ;  /* 0x00ff0626240075ea */ /* 0x0003e2000ba00008 */
[----:B------:R2:W-:Y:S01]  /*4600*/  UTCHMMA.2CTA gdesc[UR32], gdesc[UR34], tmem[UR8], tmem[UR76], idesc[UR77], UPT ;  /* 0x00ff4c22200075ea */ /* 0x0005e2000ba00008 */
[----:B------:R-:W-:Y:S01]  /*4610*/  UMOV UR23, 0x40004040 ;  /* 0x4000404000177882 */ /* 0x000fe20000000000 */
[----:B------:R2:W-:Y:S01]  /*4620*/  UTCHMMA.2CTA gdesc[UR24], gdesc[UR26], tmem[UR8], tmem[UR74], idesc[UR75], UPT ;  /* 0x00ff4a1a180075ea */ /* 0x0005e2000ba00008 */
[----:B------:R-:W-:Y:S01]  /*4630*/  R2UR.FILL UR64, R5 ;  /* 0x00000000054072ca */ /* 0x000fe200004e0000 */
[----:B------:R2:W-:Y:S01]  /*4640*/  UTCHMMA.2CTA gdesc[UR20], gdesc[UR22], tmem[UR8], tmem[UR72], idesc[UR73], UPT ;  /* 0x00ff4816140075ea */ /* 0x0005e2000ba00008 */
[----:B------:R2:W-:Y:S01]  /*4650*/  UTCHMMA.2CTA gdesc[UR16], gdesc[UR18], tmem[UR8], tmem[UR70], idesc[UR71], UPT ;  /* 0x00ff4612100075ea */ /* 0x0005e2000ba00008 */
[----:B------:R2:W-:Y:S01]  /*4660*/  UTCHMMA.2CTA gdesc[UR4], gdesc[UR10], tmem[UR8], tmem[UR68], idesc[UR69], UPT ;  /* 0x00ff440a040075ea */ /* 0x0005e2000ba00008 */
[----:B------:R2:W-:Y:S09]  /*4670*/  UTCBAR.2CTA.MULTICAST [UR63], URZ, UR65 ;  /* 0x000000ff3f0073e9 */ /* 0x0005f20008200841 */
[----:B------:R-:W-:Y:S01]  /*4680*/  UISETP.NE.AND UP0, UPT, UR60, UR64, UPT ;  /* 0x000000403c00728c */ /* 0x000fe2000bf05270 */
[----:B-1----:R-:W-:Y:S08]  /*4690*/  UMOV UR7, UR9 ;  /* 0x0000000900077c82 */ /* 0x002ff00008000000 */
[----:B---3--:R-:W-:Y:S05]  /*46a0*/  BRA.U UP0, `(.L_x_75) ;  /* 0xfffffff900447547 */ /* 0x008fea000b83ffff */
.L_x_72:
[----:B--2---:R-:W-:Y:S01]  /*46b0*/  R2UR UR4, R4 ;  /* 0x00000000040472ca */ /* 0x004fe200000e0000 */
[----:B------:R-:W-:Y:S01]  /*46c0*/  UMOV UR60, UR64 ;  /* 0x00000040003c7c82 */ /* 0x000fe20008000000 */
[----:B------:R-:W-:-:S11]  /*46d0*/  R2UR UR5, R13 ;  /* 0x000000000d0572ca */ /* 0x000fd600000e0000 */
[----:B------:R-:W-:-:S09]  /*46e0*/  UIADD3 UR4, UPT, UPT, UR4, 0x90, URZ ;  /* 0x0000009004047890 */ /* 0x000fd2000fffe0ff */
[----:B------:R2:W-:Y:S01]  /*46f0*/  UTCBAR.2CTA.MULTICAST [UR4], URZ, UR5 ;  /* 0x000000ff040073e9 */ /* 0x0005e20008200805 */
[----:B------:R-:W-:Y:S02]  /*4700*/  NOP ;  /* 0x0000000000007918 */ /* 0x000fe40000000000 */
.L_x_70:
[----:B--2---:R-:W-:Y:S02]  /*4710*/  R2UR UR4, R14 ;  /* 0x000000000e0472ca */ /* 0x004fe400000e0000 */
[----:B------:R-:W-:-:S04]  /*4720*/  ISETP.NE.AND P0, PT, R10, 0x2, PT ;  /* 0x000000020a00780c */ /* 0x000fc80003f05270 */
[----:B-1----:R-:W-:Y:S02]  /*4730*/  SEL R3, RZ, 0x1, P0 ;  /* 0x00000001ff037807 */ /* 0x002fe40000000000 */
[----:B------:R-:W-:Y:S02]  /*4740*/  SEL R10, R10, RZ, P0 ;  /* 0x000000ff0a0a7207 */ /* 0x000fe40000000000 */
[----:B------:R-:W-:-:S03]  /*4750*/  LOP3.LUT R9, R9, R3, RZ, 0x3c, !PT ;  /* 0x0000000309097212 */ /* 0x000fc600078e3cff */
[----:B------:R-:W-:-:S04]  /*4760*/  UIADD3 UR4, UPT, UPT, UR4, 0x1, URZ ;  /* 0x0000000104047890 */ /* 0x000fc8000fffe0ff */
[----:B------:R-:W-:-:S04]  /*4770*/  UISETP.NE.AND UP0, UPT, UR4, 0x4, UPT ;  /* 0x000000040400788c */ /* 0x000fc8000bf05270 */
[----:B------:R-:W-:Y:S02]  /*4780*/  USEL UR5, URZ, 0x1, UP0 ;  /* 0x00000001ff057887 */ /* 0x000fe40008000000 */
[----:B------:R-:W-:-:S04]  /*4790*/  USEL UR4, UR4, URZ, UP0 ;  /* 0x000000ff04047287 */ /* 0x000fc80008000000 */
[----:B------:R-:W-:Y:S02]  /*47a0*/  LOP3.LUT R11, R11, UR5, RZ, 0x3c, !PT ;  /* 0x000000050b0b7c12 */ /* 0x000fe4000f8e3cff */
[----:B------:R-:W-:Y:S01]  /*47b0*/  IMAD.U32 R14, RZ, RZ, UR4 ;  /* 0x00000004ff0e7e24 */ /* 0x000fe2000f8e00ff */
[----:B------:R-:W-:Y:S06]  /*47c0*/  @P1 BRA `(.L_x_76) ;  /* 0xfffffff4005c1947 */ /* 0x000fec000383ffff */
[----:B------:R-:W1:Y:S01]  /*47d0*/  S2UR UR8, SR_CgaCtaId ;  /* 0x00000000000879c3 */ /* 0x000e620000008800 */
[----:B------:R-:W-:Y:S02]  /*47e0*/  ELECT P0, URZ, PT ;  /* 0x0000000000ff782f */ /* 0x000fe40003800000 */
[----:B------:R-:W-:Y:S01]  /*47f0*/  R2UR UR5, R2 ;  /* 0x00000000020572ca */ /* 0x000fe200000e0000 */
[----:B------:R-:W-:Y:S01]  /*4800*/  UMOV UR4, 0x40 ;  /* 0x0000004000047882 */ /* 0x000fe20000000000 */
[----:B------:R-:W-:-:S03]  /*4810*/  IMAD.MOV.U32 R2, RZ, RZ, 0x1 ;  /* 0x00000001ff027424 */ /* 0x000fc600078e00ff */
[----:B------:R-:W-:Y:S08]  /*4820*/  UVIRTCOUNT.DEALLOC.SMPOOL 0x80 ;  /* 0x000000800000784c */ /* 0x000ff00000000000 */
[----:B------:R-:W-:Y:S02]  /*4830*/  UISETP.NE.AND UP1, UPT, UR5, URZ, UPT ;  /* 0x000000ff0500728c */ /* 0x000fe4000bf25270 */
[----:B-1----:R-:W-:-:S09]  /*4840*/  ULEA UR8, UR8, UR4, 0x18 ;  /* 0x0000000408087291 */ /* 0x002fd2000f8ec0ff */
[----:B------:R1:W-:Y:S01]  /*4850*/  @P0 STS.U8 [UR8+0x1c], R2 ;  /* 0x00001c02ff000988 */ /* 0x0003e20008000008 */
[----:B------:R-:W-:Y:S05]  /*4860*/  BRA.U UP1, `(.L_x_77) ;  /* 0x0000000101a87547 */ /* 0x000fea000b800000 */
[----:B------:R-:W-:Y:S01]  /*4870*/  R2UR UR4, R14 ;  /* 0x000000000e0472ca */ /* 0x000fe200000e0000 */
[----:B------:R-:W-:Y:S01]  /*4880*/  UIADD3 UR7, UPT, UPT, UR62, 0xb0, URZ ;  /* 0x000000b03e077890 */ /* 0x000fe2000fffe0ff */
[----:B------:R-:W-:-:S11]  /*4890*/  SHF.L.U32 R3, R11, 0x1f, RZ ;  /* 0x0000001f0b037819 */ /* 0x000fd600000006ff */
[----:B------:R-:W-:-:S09]  /*48a0*/  ULEA UR4, UR4, UR7, 0x3 ;  /* 0x0000000704047291 */ /* 0x000fd2000f8e18ff */
[----:B------:R-:W2:Y:S02]  /*48b0*/  SYNCS.PHASECHK.TRANS64.TRYWAIT P0, [UR4], R3 ;  /* 0x00000003ff0075a7 */ /* 0x000ea40008001104 */
[----:B--2---:R-:W-:Y:S05]  /*48c0*/  @!P0 BRA `(.L_x_78) ;  /* 0x0000008000a48947 */ /* 0x004fea0003800000 */
.L_x_206:
[----:B------:R-:W-:-:S13]  /*48d0*/  R2UR UR4, R14 ;  /* 0x000000000e0472ca */ /* 0x000fda00000e0000 */
[----:B------:R-:W-:-:S04]  /*48e0*/  UIADD3 UR4, UPT, UPT, UR4, 0x1, URZ ;  /* 0x0000000104047890 */ /* 0x000fc8000fffe0ff */
[----:B------:R-:W-:-:S04]  /*48f0*/  UISETP.NE.AND UP0, UPT, UR4, 0x4, UPT ;  /* 0x000000040400788c */ /* 0x000fc8000bf05270 */
[----:B------:R-:W-:Y:S02]  /*4900*/  USEL UR6, URZ, 0x1, UP0 ;  /* 0x00000001ff067887 */ /* 0x000fe40008000000 */
[----:B------:R-:W-:-:S04]  /*4910*/  USEL UR4, UR4, URZ, UP0 ;  /* 0x000000ff04047287 */ /* 0x000fc80008000000 */
[----:B------:R-:W-:Y:S01]  /*4920*/  ULEA UR5, UR4, UR7, 0x3 ;  /* 0x0000000704057291 */ /* 0x000fe2000f8e18ff */
[----:B-1----:R-:W-:-:S04]  /*4930*/  LOP3.LUT R3, R11, UR6, RZ, 0x3c, !PT ;  /* 0x000000060b037c12 */ /* 0x002fc8000f8e3cff */
[----:B------:R-:W-:-:S04]  /*4940*/  SHF.L.U32 R4, R3, 0x1f, RZ ;  /* 0x0000001f03047819 */ /* 0x000fc800000006ff */
[----:B------:R-:W1:Y:S02]  /*4950*/  SYNCS.PHASECHK.TRANS64.TRYWAIT P0, [UR5], R4 ;  /* 0x00000004ff0075a7 */ /* 0x000e640008001105 */
[----:B-1----:R-:W-:Y:S05]  /*4960*/  @!P0 BRA `(.L_x_79) ;  /* 0x0000008000948947 */ /* 0x002fea0003800000 */
.L_x_208:
[----:B------:R-:W-:-:S04]  /*4970*/  UIADD3 UR4, UPT, UPT, UR4, 0x1, URZ ;  /* 0x0000000104047890 */ /* 0x000fc8000fffe0ff */
[----:B------:R-:W-:-:S04]  /*4980*/  UISETP.NE.AND UP0, UPT, UR4, 0x4, UPT ;  /* 0x000000040400788c */ /* 0x000fc8000bf05270 */
[----:B------:R-:W-:Y:S02]  /*4990*/  USEL UR6, URZ, 0x1, UP0 ;  /* 0x00000001ff067887 */ /* 0x000fe40008000000 */
[----:B------:R-:W-:-:S04]  /*49a0*/  USEL UR4, UR4, URZ, UP0 ;  /* 0x000000ff04047287 */ /* 0x000fc80008000000 */
[----:B------:R-:W-:Y:S01]  /*49b0*/  ULEA UR5, UR4, UR7, 0x3 ;  /* 0x0000000704057291 */ /* 0x000fe2000f8e18ff */
[----:B------:R-:W-:-:S04]  /*49c0*/  LOP3.LUT R3, R3, UR6, RZ, 0x3c, !PT ;  /* 0x0000000603037c12 */ /* 0x000fc8000f8e3cff */
[----:B-1----:R-:W-:-:S04]  /*49d0*/  SHF.L.U32 R4, R3, 0x1f, RZ ;  /* 0x0000001f03047819 */ /* 0x002fc800000006ff */
[----:B------:R-:W1:Y:S02]  /*49e0*/  SYNCS.PHASECHK.TRANS64.TRYWAIT P0, [UR5], R4 ;  /* 0x00000004ff0075a7 */ /* 0x000e640008001105 */
[----:B-1----:R-:W-:Y:S05]  /*49f0*/  @!P0 BRA `(.L_x_80) ;  /* 0x0000008000888947 */ /* 0x002fea0003800000 */
.L_x_210:
[----:B------:R-:W-:-:S04]  /*4a00*/  UIADD3 UR4, UPT, UPT, UR4, 0x1, URZ ;  /* 0x0000000104047890 */ /* 0x000fc8000fffe0ff */
[----:B------:R-:W-:-:S04]  /*4a10*/  UISETP.NE.AND UP0, UPT, UR4, 0x4, UPT ;  /* 0x000000040400788c */ /* 0x000fc8000bf05270 */
[----:B------:R-:W-:Y:S02]  /*4a20*/  USEL UR5, URZ, 0x1, UP0 ;  /* 0x00000001ff057887 */ /* 0x000fe40008000000 */
[----:B------:R-:W-:-:S04]  /*4a30*/  USEL UR4, UR4, URZ, UP0 ;  /* 0x000000ff04047287 */ /* 0x000fc80008000000 */
[----:B------:R-:W-:Y:S01]  /*4a40*/  ULEA UR4, UR4, UR7, 0x3 ;  /* 0x0000000704047291 */ /* 0x000fe2000f8e18ff */
[----:B------:R-:W-:-:S04]  /*4a50*/  LOP3.LUT R3, R3, UR5, RZ, 0x3c, !PT ;  /* 0x0000000503037c12 */ /* 0x000fc8000f8e3cff */
[----:B------:R-:W-:Y:S01]  /*4a60*/  SHF.L.U32 R3, R3, 0x1f, RZ ;  /* 0x0000001f03037819 */ /* 0x000fe200000006ff */
[----:B-1----:R-:W-:-:S04]  /*4a70*/  IMAD.U32 R2, RZ, RZ, UR4 ;  /* 0x00000004ff027e24 */ /* 0x002fc8000f8e00ff */
[----:B------:R1:W2:Y:S03]  /*4a80*/  SYNCS.PHASECHK.TRANS64.TRYWAIT P0, [R2+URZ], R3 ;  /* 0x00000003020075a7 */ /* 0x0002a600080011ff */
[----:B--2---:R-:W-:Y:S05]  /*4a90*/  @!P0 NANOSLEEP.SYNCS 0x989680 ;  /* 0x009896800000895d */ /* 0x004fea0003900000 */
[----:B------:R-:W2:Y:S02]  /*4aa0*/  @!P0 SYNCS.PHASECHK.TRANS64 P0, [R2+URZ], R3 ;  /* 0x00000003020085a7 */ /* 0x000ea400080010ff */
[----:B--2---:R-:W-:Y:S05]  /*4ab0*/  @P0 BRA `(.L_x_81) ;  /* 0x0000000000240947 */ /* 0x004fea0003800000 */
.L_x_82:
[----:B--2---:R2:W3:Y:S02]  /*4ac0*/  SYNCS.PHASECHK.TRANS64.TRYWAIT P0, [R2+URZ], R3 ;  /* 0x00000003020075a7 */ /* 0x0044e400080011ff */
[----:B---3--:R-:W-:Y:S05]  /*4ad0*/  @!P0 NANOSLEEP.SYNCS 0x989680 ;  /* 0x009896800000895d */ /* 0x008fea0003900000 */
[----:B------:R-:W3:Y:S02]  /*4ae0*/  @!P0 SYNCS.PHASECHK.TRANS64 P0, [R2+URZ], R3 ;  /* 0x00000003020085a7 */ /* 0x000ee400080010ff */
[----:B---3--:R-:W-:Y:S05]  /*4af0*/  @!P0 BRA `(.L_x_82) ;  /* 0xfffffffc00f08947 */ /* 0x008fea000383ffff */
[----:B------:R-:W-:Y:S05]  /*4b00*/  BRA `(.L_x_81) ;  /* 0x0000000000107947 */ /* 0x000fea0003800000 */
.L_x_77:
[----:B------:R-:W-:Y:S01]  /*4b10*/  R2UR UR5, R0 ;  /* 0x00000000000572ca */ /* 0x000fe200000e0000 */
[----:B------:R-:W-:-:S12]  /*4b20*/  UIADD3 UR4, UPT, UPT, UR62, 0xf0, URZ ;  /* 0x000000f03e047890 */ /* 0x000fd8000fffe0ff */
[----:B------:R-:W-:-:S09]  /*4b30*/  UPRMT UR4, UR5, 0x654, UR4 ;  /* 0x0000065405047896 */ /* 0x000fd20008000004 */
[----:B------:R-:W-:Y:S03]  /*4b40*/  SYNCS.ARRIVE.TRANS64.RED.A1T0 RZ, [UR4], RZ ;  /* 0x000000ffffff79a7 */ /* 0x000fe60008100404 */
.L_x_81:
[----:B-12---:R-:W-:Y:S01]  /*4b50*/  SHF.L.U32 R3, RZ, 0x1f, RZ ;  /* 0x0000001fff037819 */ /* 0x006fe200000006ff */
[----:B------:R-:W-:Y:S01]  /*4b60*/  UIADD3 UR4, UPT, UPT, UR62, 0xf0, URZ ;  /* 0x000000f03e047890 */ /* 0x000fe2000fffe0ff */
[----:B------:R-:W-:Y:S02]  /*4b70*/  PLOP3.LUT P0, PT, PT, PT, UP1, 0x80, 0x8 ;  /* 0x000000000008781c */ /* 0x000fe40003f0f018 */
[----:B------:R-:W1:Y:S02]  /*4b80*/  SYNCS.PHASECHK.TRANS64.TRYWAIT P1, [UR62+0xf0], R3 ;  /* 0x0000f003ff0075a7 */ /* 0x000e64000802113e */
[----:B-1----:R-:W-:Y:S09]  /*4b90*/  @!P1 BRA `(.L_x_83) ;  /* 0x0000008000389947 */ /* 0x002ff20003800000 */
.L_x_212:
[----:B------:R-:W-:Y:S02]  /*4ba0*/  R2UR UR6, R0 ;  /* 0x00000000000672ca */ /* 0x000fe400000e0000 */
[----:B------:R-:W-:-:S11]  /*4bb0*/  R2UR UR5, R16 ;  /* 0x00000000100572ca */ /* 0x000fd600000e0000 */
[----:B------:R-:W-:-:S03]  /*4bc0*/  @!UP1 UPRMT UR4, UR6, 0x654, UR4 ;  /* 0x0000065406049896 */ /* 0x000fc60008000004 */
[----:B------:R-:W-:-:S06]  /*4bd0*/  UMOV UR6, 0x1 ;  /* 0x0000000100067882 */ /* 0x000fcc0000000000 */
[----:B------:R-:W-:Y:S01]  /*4be0*/  @!P0 SYNCS.ARRIVE.TRANS64.RED.A1T0 RZ, [UR4], RZ ;  /* 0x000000ffffff89a7 */ /* 0x000fe20008100404 */
[----:B------:R-:W-:Y:S01]  /*4bf0*/  NOP ;  /* 0x0000000000007918 */ /* 0x000fe20000000000 */
[----:B------:R-:W2:Y:S01]  /*4c00*/  LDS R0, [UR8+0x14] ;  /* 0x00001408ff007984 */ /* 0x000ea20008000800 */
[----:B------:R-:W-:-:S03]  /*4c10*/  ULOP3.LUT UR4, UR5, 0xffff, URZ, 0xc0, !UPT ;  /* 0x0000ffff05047892 */ /* 0x000fc6000f8ec0ff */
[----:B------:R-:W-:Y:S01]  /*4c20*/  UMOV UR5, 0xffff ;  /* 0x0000ffff00057882 */ /* 0x000fe20000000000 */
[----:B------:R-:W-:-:S04]  /*4c30*/  USHF.R.U32.HI UR4, URZ, 0x5, UR4 ;  /* 0x00000005ff047899 */ /* 0x000fc80008011604 */
[----:B------:R-:W-:Y:S02]  /*4c40*/  USHF.L.U32 UR5, UR5, UR4, URZ ;  /* 0x0000000405057299 */ /* 0x000fe400080006ff */
[----:B------:R-:W-:-:S04]  /*4c50*/  USHF.L.U32 UR4, UR6, UR4, URZ ;  /* 0x0000000406047299 */ /* 0x000fc800080006ff */
[----:B--2---:R-:W-:-:S04]  /*4c60*/  LOP3.LUT R0, R0, UR5, RZ, 0xc0, !PT ;  /* 0x0000000500007c12 */ /* 0x004fc8000f8ec0ff */
[----:B------:R-:W-:-:S13]  /*4c70*/  ISETP.NE.AND P0, PT, R0, UR5, PT ;  /* 0x0000000500007c0c */ /* 0x000fda000bf05270 */
[----:B------:R-:W-:Y:S05]  /*4c80*/  @P0 BRA `(.L_x_84) ;  /* 0x0000000000580947 */ /* 0x000fea0003800000 */
[----:B------:R-:W2:Y:S02]  /*4c90*/  LDS R0, [UR8+0x18] ;  /* 0x00001808ff007984 */ /* 0x000ea40008000800 */
[----:B--2---:R-:W-:-:S04]  /*4ca0*/  LOP3.LUT R0, R0, UR4, RZ, 0xc0, !PT ;  /* 0x0000000400007c12 */ /* 0x004fc8000f8ec0ff */
[----:B------:R-:W-:-:S13]  /*4cb0*/  ISETP.NE.AND P0, PT, R0, UR4, PT ;  /* 0x0000000400007c0c */ /* 0x000fda000bf05270 */
[----:B------:R-:W-:Y:S05]  /*4cc0*/  @P0 BRA `(.L_x_85) ;  /* 0x00000000003c0947 */ /* 0x000fea0003800000 */
[----:B-1----:R-:W1:Y:S01]  /*4cd0*/  S2R R2, SR_LANEID ;  /* 0x0000000000027919 */ /* 0x002e620000000000 */
[----:B------:R-:W-:-:S06]  /*4ce0*/  ULOP3.LUT UR5, URZ, UR5, URZ, 0x33, !UPT ;  /* 0x00000005ff057292 */ /* 0x000fcc000f8e33ff */
[----:B------:R-:W-:-:S04]  /*4cf0*/  IMAD.U32 R0, RZ, RZ, UR5 ;  /* 0x00000005ff007e24 */ /* 0x000fc8000f8e00ff */
[----:B------:R2:W3:Y:S02]  /*4d00*/  REDUX UR7, R0 ;  /* 0x00000000000773c4 */ /* 0x0004e40000000000 */
[----:B------:R4:W-:Y:S01]  /*4d10*/  UTCATOMSWS.AND URZ, UR5 ;  /* 0x0000000500ff79e3 */ /* 0x0009e20008000000 */
[----:B--2---:R-:W-:Y:S01]  /*4d20*/  LOP3.LUT R0, RZ, UR4, RZ, 0x33, !PT ;  /* 0x00000004ff007c12 */ /* 0x004fe2000f8e33ff */
[----:B------:R-:W-:Y:S02]  /*4d30*/  VOTEU.ANY UR4, UPT, PT ;  /* 0x0000000000047886 */ /* 0x000fe400038e0100 */
[----:B------:R-:W-:Y:S02]  /*4d40*/  UFLO.U32 UR4, UR4 ;  /* 0x00000004000472bd */ /* 0x000fe400080e0000 */
[----:B------:R-:W2:Y:S04]  /*4d50*/  REDUX UR6, R0 ;  /* 0x00000000000673c4 */ /* 0x000ea80000000000 */
[----:B-1----:R-:W-:-:S02]  /*4d60*/  ISETP.EQ.U32.AND P0, PT, R2, UR4, PT ;  /* 0x0000000402007c0c */ /* 0x002fc4000bf02070 */
[----:B---3--:R-:W-:-:S11]  /*4d70*/  MOV R2, UR7 ;  /* 0x0000000700027c02 */ /* 0x008fd60008000f00 */
[----:B------:R4:W-:Y:S01]  /*4d80*/  @P0 ATOMS.AND RZ, [UR8+0x14], R2 ;  /* 0x00001402ffff098c */ /* 0x0009e2000a800008 */
[----:B--2---:R-:W-:-:S05]  /*4d90*/  IMAD.U32 R0, RZ, RZ, UR6 ;  /* 0x00000006ff007e24 */ /* 0x004fca000f8e00ff */
[----:B------:R4:W-:Y:S01]  /*4da0*/  @P0 ATOMS.AND RZ, [UR8+0x18], R0 ;  /* 0x00001800ffff098c */ /* 0x0009e2000a800008 */
[----:B------:R-:W-:Y:S05]  /*4db0*/  BRA `(.L_x_86) ;  /* 0x0000000000147947 */ /* 0x000fea0003800000 */
.L_x_85:
[----:B-1----:R-:W-:Y:S02]  /*4dc0*/  MOV R2, 0x4de0 ;  /* 0x00004de000027802 */ /* 0x002fe40000000f00 */
[----:B-----5:R-:W-:Y:S05]  /*4dd0*/  CALL.REL.NOINC `($__internal_0_$__cuda_sm10x_tcgen05_guardrail_trap_col_being_dealloced_not_returned_by_alloc) ;  /* 0x0000008400c07944 */ /* 0x020fea0003c00000 */
[----:B------:R-:W-:Y:S05]  /*4de0*/  BRA `(.L_x_86) ;  /* 0x0000000000087947 */ /* 0x000fea0003800000 */
.L_x_84:
[----:B-1----:R-:W-:Y:S02]  /*4df0*/  MOV R2, 0x4e10 ;  /* 0x00004e1000027802 */ /* 0x002fe40000000f00 */
[----:B-----5:R-:W-:Y:S05]  /*4e00*/  CALL.REL.NOINC `($__internal_2_$__cuda_sm10x_tcgen05_guardrail_trap_unallocated_columns_being_dealloced) ;  /* 0x0000008400cc7944 */ /* 0x020fea0003c00000 */
.L_x_86:
[----:B------:R-:W-:Y:S01]  /*4e10*/  NOP ;  /* 0x0000000000007918 */ /* 0x000fe20000000000 */
[----:B----4-:R-:W-:Y:S05]  /*4e20*/  EXIT ;  /* 0x000000000000794d */ /* 0x010fea0003800000 */
.L_x_57:
[----:B------:R-:W-:-:S09]  /*4e30*/  UISETP.NE.OR UP0, UPT, UR20, 0x3, !UP4 ;  /* 0x000000031400788c */ /* 0x000fd2000e705670 */
[----:B------:R-:W-:Y:S05]  /*4e40*/  BRA.U UP0, `(.L_x_87) ;  /* 0x0000001900007547 */ /* 0x000fea000b800000 */
[----:B------:R-:W2:Y:S01]  /*4e50*/  LDCU.64 UR4, c[0x0][0x888] ;  /* 0x00011100ff0477ac */ /* 0x000ea20008000a00 */
[----:B------:R-:W3:Y:S01]  /*4e60*/  LDC.64 R12, c[0x0][0x348] ;  /* 0x0000d200ff0c7b82 */ /* 0x000ee20000000a00 */
[----:B------:R-:W-:Y:S01]  /*4e70*/  HFMA2 R10, -RZ, RZ, 0, 0 ;  /* 0x00000000ff0a7431 */ /* 0x000fe200000001ff */
[----:B------:R-:W-:Y:S01]  /*4e80*/  MOV R9, RZ ;  /* 0x000000ff00097202 */ /* 0x000fe20000000f00 */
[----:B------:R-:W4:Y:S01]  /*4e90*/  LDCU UR38, c[0x0][0x370] ;  /* 0x00006e00ff2677ac */ /* 0x000f220008000800 */
[----:B------:R-:W-:Y:S01]  /*4ea0*/  HFMA2 R3, -RZ, RZ, 0, 0.0078125 ;  /* 0x00002000ff037431 */ /* 0x000fe200000001ff */
[----:B------:R-:W4:Y:S01]  /*4eb0*/  LDCU.128 UR48, c[0x0][0xb10] ;  /* 0x00016200ff3077ac */ /* 0x000f220008000c00 */
[----:B------:R-:W1:Y:S01]  /*4ec0*/  LDCU UR37, c[0x0][0x374] ;  /* 0x00006e80ff2577ac */ /* 0x000e620008000800 */
[----:B------:R-:W1:Y:S01]  /*4ed0*/  LDCU.64 UR30, c[0x0][0x890] ;  /* 0x00011200ff1e77ac */ /* 0x000e620008000a00 */
[----:B--2---:R-:W-:Y:S01]  /*4ee0*/  UISETP.NE.U32.AND UP0, UPT, UR4, URZ, UPT ;  /* 0x000000ff0400728c */ /* 0x004fe2000bf05070 */
[----:B------:R-:W2:Y:S01]  /*4ef0*/  LDCU UR15, c[0x0][0xb0c] ;  /* 0x00016180ff0f77ac */ /* 0x000ea20008000800 */
[----:B------:R-:W3:Y:S01]  /*4f00*/  LDCU UR52, c[0x0][0xb20] ;  /* 0x00016400ff3477ac */ /* 0x000ee20008000800 */
[----:B------:R-:W3:Y:S01]  /*4f10*/  LDCU UR4, c[0x0][0xb30] ;  /* 0x00016600ff0477ac */ /* 0x000ee20008000800 */
[----:B----4-:R-:W-:-:S02]  /*4f20*/  UIMAD.WIDE.U32 UR6, UR38, UR48, URZ ;  /* 0x00000030260672a5 */ /* 0x010fc4000f8e00ff */
[----:B-1----:R-:W-:Y:S02]  /*4f30*/  UIMAD.WIDE.U32 UR8, UR37, UR51, URZ ;  /* 0x00000033250872a5 */ /* 0x002fe4000f8e00ff */
[----:B------:R-:W-:Y:S01]  /*4f40*/  UISETP.NE.AND.EX UP6, UPT, UR5, URZ, UPT, UP0 ;  /* 0x000000ff0500728c */ /* 0x000fe2000bfc5300 */
[----:B------:R-:W-:Y:S01]  /*4f50*/  UMOV UR21, 0x400 ;  /* 0x0000040000157882 */ /* 0x000fe20000000000 */
[----:B------:R-:W-:Y:S02]  /*4f60*/  UISETP.NE.AND UP0, UPT, UR39, 0x1, UPT ;  /* 0x000000012700788c */ /* 0x000fe4000bf05270 */
[----:B------:R-:W-:Y:S02]  /*4f70*/  UISETP.NE.U32.AND UP0, UPT, UR30, URZ, UPT ;  /* 0x000000ff1e00728c */ /* 0x000fe4000bf05070 */
[----:B------:R-:W-:Y:S01]  /*4f80*/  ULEA UR21, UR62, UR21, 0x18 ;  /* 0x000000153e157291 */ /* 0x000fe2000f8ec0ff */
[----:B------:R-:W-:Y:S01]  /*4f90*/  UMOV UR6, UR7 ;  /* 0x0000000700067c82 */ /* 0x000fe20008000000 */
[----:B------:R-:W-:Y:S01]  /*4fa0*/  UMOV UR45, UR9 ;  /* 0x00000009002d7c82 */ /* 0x000fe20008000000 */
[----:B------:R-:W-:-:S02]  /*4fb0*/  UISETP.GE.AND UP2, UPT, UR39, 0x1, UPT ;  /* 0x000000012700788c */ /* 0x000fc4000bf46270 */
[----:B------:R-:W-:Y:S02]  /*4fc0*/  UISETP.NE.AND.EX UP5, UPT, UR31, URZ, UPT, UP0 ;  /* 0x000000ff1f00728c */ /* 0x000fe4000bfa5300 */
[----:B------:R-:W-:Y:S01]  /*4fd0*/  UPLOP3.LUT UP3, UPT, UPT, UPT, UPT, 0x40, 0x4 ;  /* 0x000000000004789c */ /* 0x000fe20003f6e870 */
[----:B------:R-:W1:Y:S01]  /*4fe0*/  LDCU.64 UR22, c[0x0][0xb28] ;  /* 0x00016500ff1677ac */ /* 0x000e620008000a00 */
[----:B--2---:R-:W-:Y:S02]  /*4ff0*/  UISETP.NE.AND UP2, UPT, UR15, 0x1, UPT ;  /* 0x000000010f00788c */ /* 0x004fe4000bf45270 */
[----:B------:R-:W-:Y:S02]  /*5000*/  UIADD3 UR41, UPT, UPT, UR21, 0x20, URZ ;  /* 0x0000002015297890 */ /* 0x000fe4000fffe0ff */
[----:B------:R-:W-:Y:S02]  /*5010*/  UIADD3 UR33, UPT, UPT, UR21, 0x28, URZ ;  /* 0x0000002815217890 */ /* 0x000fe4000fffe0ff */
[----:B------:R-:W-:-:S02]  /*5020*/  UIADD3 UR25, UPT, UPT, UR21, 0x30, URZ ;  /* 0x0000003015197890 */ /* 0x000fc4000fffe0ff */
[----:B------:R-:W-:Y:S02]  /*5030*/  UIADD3 UR17, UPT, UPT, UR21, 0x38, URZ ;  /* 0x0000003815117890 */ /* 0x000fe4000fffe0ff */
[----:B------:R-:W-:Y:S02]  /*5040*/  USHF.R.U32.HI UR46, URZ, UR49, UR6 ;  /* 0x00000031ff2e7299 */ /* 0x000fe40008011606 */
[----:B---3--:R-:W-:Y:S02]  /*5050*/  USHF.R.U32.HI UR45, URZ, UR52, UR45 ;  /* 0x00000034ff2d7299 */ /* 0x008fe4000801162d */
[----:B------:R-:W-:Y:S02]  /*5060*/  UISETP.NE.AND UP0, UPT, UR50, 0x1, UPT ;  /* 0x000000013200788c */ /* 0x000fe4000bf05270 */
[----:B------:R-:W-:-:S11]  /*5070*/  UISETP.NE.AND UP4, UPT, UR4, 0x1, UPT ;  /* 0x000000010400788c */ /* 0x000fd6000bf85270 */
.L_x_102:
[C---:B------:R-:W-:Y:S02]  /*5080*/  LEA R8, R10.reuse, UR21, 0x3 ;  /* 0x000000150a087c11 */ /* 0x040fe4000f8e18ff */
[----:B------:R-:W-:Y:S02]  /*5090*/  SHF.L.U32 R0, R9, 0x1f, RZ ;  /* 0x0000001f09007819 */ /* 0x000fe400000006ff */
[----:B------:R-:W-:Y:S02]  /*50a0*/  LEA R4, R10, UR21, 0x4 ;  /* 0x000000150a047c11 */ /* 0x000fe4000f8e20ff */
[----:B--2---:R-:W2:Y:S02]  /*50b0*/  SYNCS.PHASECHK.TRANS64.TRYWAIT P0, [R8+URZ+0x70], R0 ;  /* 0x00007000080075a7 */ /* 0x004ea400080011ff */
[----:B--2---:R-:W-:Y:S05]  /*50c0*/  @!P0 BRA `(.L_x_88) ;  /* 0x0000007c00048947 */ /* 0x004fea0003800000 */
.L_x_213:
[----:B------:R-:W3:Y:S01]  /*50d0*/  LDS.128 R4, [R4+0x100] ;  /* 0x0001000004047984 */ /* 0x000ee20000000c00 */
[----:B------:R-:W-:Y:S01]  /*50e0*/  UISETP.GE.AND UP0, UPT, UR39, 0x1, UPT ;  /* 0x000000012700788c */ /* 0x000fe2000bf06270 */
[----:B------:R-:W-:Y:S01]  /*50f0*/  @!PT LDS RZ, [RZ] ;  /* 0x00000000fffff984 */ /* 0x000fe20000000800 */
[----:B------:R-:W-:Y:S01]  /*5100*/  @!PT LDS RZ, [RZ] ;  /* 0x00000000fffff984 */ /* 0x000fe20000000800 */
[----:B------:R-:W-:Y:S01]  /*5110*/  @!PT LDS RZ, [RZ] ;  /* 0x00000000fffff984 */ /* 0x000fe20000000800 */
[----:B------:R-:W-:Y:S01]  /*5120*/  @!PT LDS RZ, [RZ] ;  /* 0x00000000fffff984 */ /* 0x000fe20000000800 */
[----:B------:R4:W-:Y:S06]  /*5130*/  MEMBAR.ALL.CTA ;  /* 0x0000000000007992 */ /* 0x0009ec0000008000 */
[----:B----4-:R-:W4:Y:S01]  /*5140*/  FENCE.VIEW.ASYNC.S ;  /* 0x00000000000073c6 */ /* 0x010f220000000000 */
[----:B---3--:R-:W-:Y:S11]  /*5150*/  LOP3.LUT P0, RZ, R6, 0x1, RZ, 0xc0, !PT ;  /* 0x0000000106ff7812 */ /* 0x008ff6000780c0ff */
[----:B------:R-:W-:Y:S02]  /*5160*/  @!UPT UIADD3 URZ, UPT, UPT, URZ, URZ, URZ ;  /* 0x000000fffffff290 */ /* 0x000fe4000fffe0ff */
[----:B----4-:R-:W-:Y:S01]  /*5170*/  VOTEU.ANY UP2, P0 ;  /* 0x0000000000ff7886 */ /* 0x010fe20000040100 */
[----:B------:R-:W-:Y:S11]  /*5180*/  PLOP3.LUT P0, PT, PT, PT, UP2, 0x80, 0x8 ;  /* 0x000000000008781c */ /* 0x000ff60003f0f028 */
[----:B------:R-:W-:Y:S02]  /*5190*/  @!UPT UIADD3 URZ, UPT, UPT, URZ, URZ, URZ ;  /* 0x000000fffffff290 */ /* 0x000fe4000fffe0ff */
[----:B--2---:R-:W-:Y:S02]  /*51a0*/  @P0 SHF.R.U32.HI R0, RZ, 0x10, R5 ;  /* 0x00000010ff000819 */ /* 0x004fe40000011605 */
[----:B------:R-:W-:Y:S02]  /*51b0*/  @P0 MOV R2, R4 ;  /* 0x0000000400020202 */ /* 0x000fe40000000f00 */
[----:B------:R-:W-:Y:S01]  /*51c0*/  @P0 R2UR UR4, R0 ;  /* 0x00000000000402ca */ /* 0x000fe200000e0000 */
[----:B------:R-:W-:Y:S01]  /*51d0*/  VIADD R0, R8, 0x80 ;  /* 0x0000008008007836 */ /* 0x000fe20000000000 */
[----:B------:R-:W-:Y:S02]  /*51e0*/  @P0 LOP3.LUT R4, R5, 0xffff, RZ, 0xc0, !PT ;  /* 0x0000ffff05040812 */ /* 0x000fe400078ec0ff */
[----:B------:R-:W-:Y:S02]  /*51f0*/  @P0 R2UR UR6, R2 ;  /* 0x00000000020602ca */ /* 0x000fe400000e0000 */
[----:B------:R-:W-:Y:S02]  /*5200*/  PRMT R0, RZ, 0x654, R0 ;  /* 0x00000654ff007816 */ /* 0x000fe40000000000 */
[----:B------:R-:W-:Y:S02]  /*5210*/  @P0 R2UR UR5, R4 ;  /* 0x00000000040502ca */ /* 0x000fe400000e0000 */
[----:B------:R2:W-:Y:S03]  /*5220*/  SYNCS.ARRIVE.TRANS64.RED.A1T0 RZ, [R0+URZ], RZ ;  /* 0x000000ff00ff79a7 */ /* 0x0005e600081004ff */
[----:B------:R-:W-:Y:S04]  /*5230*/  @UP2 UMOV UR29, UR4 ;  /* 0x00000004001d2c82 */ /* 0x000fe80008000000 */
[----:B------:R-:W-:Y:S04]  /*5240*/  @UP2 UMOV UR14, UR6 ;  /* 0x00000006000e2c82 */ /* 0x000fe80008000000 */
[----:B------:R-:W-:Y:S01]  /*5250*/  @UP2 UMOV UR13, UR5 ;  /* 0x00000005000d2c82 */ /* 0x000fe20008000000 */
[----:B------:R-:W-:Y:S05]  /*5260*/  BRA.U !UP0, `(.L_x_89) ;  /* 0x0000000108c07547 */ /* 0x000fea000b800000 */
[----:B------:R-:W-:Y:S02]  /*5270*/  UIMAD.WIDE.U32 UR18, UR13, UR51, URZ ;  /* 0x000000330d1272a5 */ /* 0x000fe4000f8e00ff */
[----:B------:R-:W-:Y:S02]  /*5280*/  UP2UR UR16, UPR, URZ, 0x4 ;  /* 0x00000004ff107883 */ /* 0x000fe40008000000 */
[----:B------:R-:W-:Y:S02]  /*5290*/  UISETP.NE.AND UP2, UPT, UR50, 0x1, UPT ;  /* 0x000000013200788c */ /* 0x000fe4000bf45270 */
[----:B------:R-:W-:Y:S02]  /*52a0*/  UIMAD.WIDE.U32 UR26, UR14, UR48, URZ ;  /* 0x000000300e1a72a5 */ /* 0x000fe4000f8e00ff */
[----:B------:R-:W-:Y:S02]  /*52b0*/  USEL UR4, UR37, UR45, !UP2 ;  /* 0x0000002d25047287 */ /* 0x000fe4000d000000 */
[----:B------:R-:W-:Y:S02]  /*52c0*/  UISETP.NE.AND UP0, UPT, UR15, 0x1, UPT ;  /* 0x000000010f00788c */ /* 0x000fe4000bf05270 */
[----:B------:R-:W-:Y:S02]  /*52d0*/  UP2UR UR20, UPR, URZ, 0x2 ;  /* 0x00000002ff147883 */ /* 0x000fe40008000000 */
[----:B------:R-:W-:Y:S02]  /*52e0*/  UISETP.NE.AND UP1, UPT, UR39, 0x1, UPT ;  /* 0x000000012700788c */ /* 0x000fe4000bf25270 */
[----:B-1----:R-:W-:Y:S02]  /*52f0*/  UIMAD.WIDE.U32 UR8, UR4, UR22, URZ ;  /* 0x00000016040872a5 */ /* 0x002fe4000f8e00ff */
[----:B------:R-:W-:Y:S01]  /*5300*/  USEL UR7, UR38, UR46, !UP0 ;  /* 0x0000002e26077287 */ /* 0x000fe2000c000000 */
[----:B------:R-:W-:Y:S02]  /*5310*/  UMOV UR5, UR19 ;  /* 0x0000001300057c82 */ /* 0x000fe40008000000 */
[----:B------:R-:W-:Y:S02]  /*5320*/  USHF.R.U32.HI UR6, URZ, UR52, UR5 ;  /* 0x00000034ff067299 */ /* 0x000fe40008011605 */
[----:B------:R-:W-:Y:S02]  /*5330*/  UIMAD.WIDE.U32 UR10, UR7, UR22, URZ ;  /* 0x00000016070a72a5 */ /* 0x000fe4000f8e00ff */
[----:B------:R-:W-:Y:S02]  /*5340*/  USEL UR6, UR13, UR6, !UP2 ;  /* 0x000000060d067287 */ /* 0x000fe4000d000000 */
[----:B------:R-:W-:Y:S01]  /*5350*/  UISETP.NE.AND UP2, UPT, UR16, URZ, UPT ;  /* 0x000000ff1000728c */ /* 0x000fe2000bf45270 */
[----:B------:R-:W-:Y:S02]  /*5360*/  UMOV UR5, UR27 ;  /* 0x0000001b00057c82 */ /* 0x000fe40008000000 */
[----:B------:R-:W-:Y:S03]  /*5370*/  USHF.R.U32.HI UR12, URZ, UR49, UR5 ;  /* 0x00000031ff0c7299 */ /* 0x000fe60008011605 */
[----:B------:R-:W-:Y:S02]  /*5380*/  UMOV UR5, UR9 ;  /* 0x0000000900057c82 */ /* 0x000fe40008000000 */
[----:B------:R-:W-:Y:S03]  /*5390*/  @UP1 USHF.R.U32.HI UR4, URZ, UR23, UR5 ;  /* 0x00000017ff041299 */ /* 0x000fe60008011605 */
[----:B------:R-:W-:Y:S01]  /*53a0*/  UMOV UR5, UR11 ;  /* 0x0000000b00057c82 */ /* 0x000fe20008000000 */
[----:B------:R-:W-:Y:S02]  /*53b0*/  UIMAD UR4, UR39, UR4, URZ ;  /* 0x00000004270472a4 */ /* 0x000fe4000f8e02ff */
[----:B------:R-:W-:Y:S02]  /*53c0*/  @UP1 USHF.R.U32.HI UR7, URZ, UR23, UR5 ;  /* 0x00000017ff071299 */ /* 0x000fe40008011605 */
[----:B------:R-:W-:Y:S02]  /*53d0*/  USEL UR5, UR14, UR12, !UP0 ;  /* 0x0000000c0e057287 */ /* 0x000fe4000c000000 */
[----:B------:R-:W-:Y:S02]  /*53e0*/  UIMAD.WIDE.U32 UR10, UR6, UR22, URZ ;  /* 0x00000016060a72a5 */ /* 0x000fe4000f8e00ff */
[----:B------:R-:W-:Y:S02]  /*53f0*/  UIMAD UR8, UR39, UR7, URZ ;  /* 0x00000007270872a4 */ /* 0x000fe4000f8e02ff */
[----:B------:R-:W-:Y:S03]  /*5400*/  UISETP.GE.AND UP0, UPT, UR6, UR4, UPT ;  /* 0x000000040600728c */ /* 0x000fe6000bf06270 */
[----:B------:R-:W-:Y:S01]  /*5410*/  UMOV UR4, UR11 ;  /* 0x0000000b00047c82 */ /* 0x000fe20008000000 */
[----:B------:R-:W-:Y:S02]  /*5420*/  UISETP.GE.OR UP0, UPT, UR5, UR8, UP0 ;  /* 0x000000080500728c */ /* 0x000fe40008706670 */
[----:B------:R-:W-:Y:S02]  /*5430*/  USHF.R.U32.HI UR4, URZ, UR23, UR4 ;  /* 0x00000017ff047299 */ /* 0x000fe40008011604 */
[----:B------:R-:W-:Y:S02]  /*5440*/  UIMAD.WIDE.U32 UR8, UR5, UR22, URZ ;  /* 0x00000016050872a5 */ /* 0x000fe4000f8e00ff */
[----:B------:R-:W-:Y:S04]  /*5450*/  USEL UR10, UR6, UR4, !UP1 ;  /* 0x00000004060a7287 */ /* 0x000fe8000c800000 */
[----:B------:R-:W-:Y:S01]  /*5460*/  UIADD3 UR11, UPT, UPT, -UR10, URZ, URZ ;  /* 0x000000ff0a0b7290 */ /* 0x000fe2000fffe1ff */
[----:B------:R-:W-:Y:S02]  /*5470*/  @!UP0 UMOV UR4, UR9 ;  /* 0x0000000900048c82 */ /* 0x000fe40008000000 */
[----:B------:R-:W-:Y:S02]  /*5480*/  @!UP0 USHF.R.U32.HI UR4, URZ, UR23, UR4 ;  /* 0x00000017ff048299 */ /* 0x000fe40008011604 */
[----:B------:R-:W-:Y:S02]  /*5490*/  UIMAD UR8, UR39, UR11, UR6 ;  /* 0x0000000b270872a4 */ /* 0x000fe4000f8e0206 */
[----:B------:R-:W-:Y:S02]  /*54a0*/  @!UP0 USEL UR4, UR5, UR4, !UP1 ;  /* 0x0000000405048287 */ /* 0x000fe4000c800000 */
[----:B------:R-:W-:Y:S02]  /*54b0*/  UISETP.NE.AND UP1, UPT, UR20, URZ, UPT ;  /* 0x000000ff1400728c */ /* 0x000fe4000bf25270 */
[----:B------:R-:W-:Y:S02]  /*54c0*/  @!UP0 UIMAD UR7, UR7, UR8, UR4 ;  /* 0x00000008070782a4 */ /* 0x000fe4000f8e0204 */
[----:B------:R-:W-:Y:S02]  /*54d0*/  @!UP0 UIADD3 UR9, UPT, UPT, UR10, -UR4, URZ ;  /* 0x800000040a098290 */ /* 0x000fe4000fffe0ff */
[----:B------:R-:W-:Y:S02]  /*54e0*/  UIADD3 UR8, UPT, UPT, -UR6, URZ, URZ ;  /* 0x000000ff06087290 */ /* 0x000fe4000fffe1ff */
[----:B------:R-:W-:Y:S02]  /*54f0*/  UIADD3 UR4, UPT, UPT, -UR5, URZ, URZ ;  /* 0x000000ff05047290 */ /* 0x000fe4000fffe1ff */
[----:B------:R-:W-:Y:S03]  /*5500*/  @!UP0 UIMAD UR6, UR9, UR39, UR5 ;  /* 0x00000027090682a4 */ /* 0x000fe6000f8e0205 */
[----:B------:R-:W-:Y:S01]  /*5510*/  @!UP0 UMOV UR5, UR7 ;  /* 0x0000000700058c82 */ /* 0x000fe20008000000 */
[----:B------:R-:W-:Y:S02]  /*5520*/  UIMAD UR7, UR15, UR4, UR14 ;  /* 0x000000040f0772a4 */ /* 0x000fe4000f8e020e */
[----:B------:R-:W-:Y:S02]  /*5530*/  UIMAD UR4, UR50, UR8, UR13 ;  /* 0x00000008320472a4 */ /* 0x000fe4000f8e020d */
[----:B------:R-:W-:Y:S02]  /*5540*/  UIMAD UR14, UR5, UR15, UR7 ;  /* 0x0000000f050e72a4 */ /* 0x000fe4000f8e0207 */
[----:B------:R-:W-:Y:S11]  /*5550*/  UIMAD UR13, UR6, UR50, UR4 ;  /* 0x00000032060d72a4 */ /* 0x000ff6000f8e0204 */
[----:B------:R-:W-:Y:S01]  /*5560*/  @!UPT UIADD3 URZ, UPT, UPT, URZ, URZ, URZ ;  /* 0x000000fffffff290 */ /* 0x000fe2000fffe0ff */
.L_x_89:
[----:B------:R-:W3:Y:S01]  /*5570*/  @!UP4 LDCU.128 UR8, c[0x0][0xb10] ;  /* 0x00016200ff08c7ac */ /* 0x000ee20008000c00 */
[----:B------:R-:W-:Y:S01]  /*5580*/  IMAD.MOV.U32 R5, RZ, RZ, 0x1 ;  /* 0x00000001ff057424 */ /* 0x000fe200078e00ff */
[----:B------:R-:W-:Y:S04]  /*5590*/  ISETP.NE.U32.AND P0, PT, RZ, UR30, PT ;  /* 0x0000001eff007c0c */ /* 0x000fe8000bf05070 */
[----:B------:R-:W-:Y:S01]  /*55a0*/  ISETP.NE.AND.EX P0, PT, RZ, UR31, PT, P0 ;  /* 0x0000001fff007c0c */ /* 0x000fe2000bf05300 */
[----:B------:R-:W4:Y:S01]  /*55b0*/  @!UP4 LDCU UR5, c[0x0][0xb0c] ;  /* 0x00016180ff05c7ac */ /* 0x000f220008000800 */
[----:B------:R-:W-:Y:S01]  /*55c0*/  SHF.L.U32 R5, R5, 0x1f, RZ ;  /* 0x0000001f05057819 */ /* 0x000fe200000006ff */
[----:B------:R-:W-:Y:S02]  /*55d0*/  USHF.L.U32 UR43, UR24, 0x7, URZ ;  /* 0x00000007182b7899 */ /* 0x000fe400080006ff */
[----:B------:R-:W-:Y:S02]  /*55e0*/  USHF.L.U32 UR42, UR28, 0x7, URZ ;  /* 0x000000071c2a7899 */ /* 0x000fe400080006ff */
[----:B---3--:R-:W-:Y:S07]  /*55f0*/  UIMAD.WIDE.U32 UR6, UR14, UR8, URZ ;  /* 0x000000080e0672a5 */ /* 0x008fee000f8e00ff */
[----:B------:R-:W-:Y:S01]  /*5600*/  @!UP4 UMOV UR4, UR7 ;  /* 0x000000070004cc82 */ /* 0x000fe20008000000 */
[----:B----4-:R-:W-:Y:S02]  /*5610*/  @!UP4 UISETP.NE.AND UP0, UPT, UR5, 0x1, UPT ;  /* 0x000000010500c88c */ /* 0x010fe4000bf05270 */
[----:B------:R-:W-:Y:S02]  /*5620*/  @!UP4 USHF.R.U32.HI UR4, URZ, UR9, UR4 ;  /* 0x00000009ff04c299 */ /* 0x000fe40008011604 */
[----:B------:R-:W-:Y:S02]  /*5630*/  UIMAD.WIDE.U32 UR6, UR13, UR11, URZ ;  /* 0x0000000b0d0672a5 */ /* 0x000fe4000f8e00ff */
[----:B------:R-:W-:Y:S02]  /*5640*/  @!UP4 USEL UR8, UR14, UR4, !UP0 ;  /* 0x000000040e08c287 */ /* 0x000fe4000c000000 */
[----:B------:R-:W-:Y:S03]  /*5650*/  @!UP4 UISETP.NE.AND UP0, UPT, UR10, 0x1, UPT ;  /* 0x000000010a00c88c */ /* 0x000fe6000bf05270 */
[----:B------:R-:W-:Y:S02]  /*5660*/  @!UP4 UMOV UR6, UR7 ;  /* 0x000000070006cc82 */ /* 0x000fe40008000000 */
[----:B------:R-:W3:Y:S02]  /*5670*/  @!UP4 LDCU UR4, c[0x0][0xb20] ;  /* 0x00016400ff04c7ac */ /* 0x000ee40008000800 */
[----:B---3--:R-:W-:Y:S04]  /*5680*/  @!UP4 USHF.R.U32.HI UR6, URZ, UR4, UR6 ;  /* 0x00000004ff06c299 */ /* 0x008fe80008011606 */
[----:B------:R-:W-:Y:S04]  /*5690*/  @!UP4 USEL UR6, UR13, UR6, !UP0 ;  /* 0x000000060d06c287 */ /* 0x000fe8000c000000 */
[----:B------:R-:W-:Y:S02]  /*56a0*/  @!UP4 UIADD3 UR4, UPT, UPT, -UR8, UR6, URZ ;  /* 0x000000060804c290 */ /* 0x000fe4000fffe1ff */
[----:B------:R-:W-:Y:S02]  /*56b0*/  @!UP4 UIADD3 UR6, UPT, UPT, UR8, -UR6, URZ ;  /* 0x800000060806c290 */ /* 0x000fe4000fffe0ff */
[----:B------:R-:W-:Y:S02]  /*56c0*/  @!UP4 UIMAD UR14, UR4, UR5, UR14 ;  /* 0x00000005040ec2a4 */ /* 0x000fe4000f8e020e */
[----:B------:R-:W-:Y:S01]  /*56d0*/  @!UP4 UIMAD UR13, UR6, UR10, UR13 ;  /* 0x0000000a060dc2a4 */ /* 0x000fe2000f8e020d */
[----:B------:R-:W-:Y:S11]  /*56e0*/  BRA.U UP3, `(.L_x_90) ;  /* 0x0000000103107547 */ /* 0x000ff6000b800000 */
[----:B------:R-:W-:Y:S04]  /*56f0*/  MOV R2, UR47 ;  /* 0x0000002f00027c02 */ /* 0x000fe80008000f00 */
[----:B------:R-:W-:Y:S04]  /*5700*/  SHF.L.U32 R2, R2, 0x1f, RZ ;  /* 0x0000001f02027819 */ /* 0x000fe800000006ff */
[----:B------:R-:W3:Y:S02]  /*5710*/  SYNCS.PHASECHK.TRANS64.TRYWAIT P1, [UR21+0x68], R2 ;  /* 0x00006802ff0075a7 */ /* 0x000ee40008021115 */
[----:B---3--:R-:W-:Y:S05]  /*5720*/  @!P1 BRA `(.L_x_91) ;  /* 0x0000007400809947 */ /* 0x008fea0003800000 */
.L_x_90:
[----:B------:R-:W-:Y:S05]  /*5730*/  BRA.U !UP5, `(.L_x_92) ;  /* 0x000000010d387547 */ /* 0x000fea000b800000 */
[----:B------:R-:W-:Y:S01]  /*5740*/  UPLOP3.LUT UP1, UPT, UPT, UPT, UP6, 0x80, 0x8 ;  /* 0x000000000008789c */ /* 0x000fe20003f2f060 */
[----:B--2---:R-:W-:Y:S01]  /*5750*/  HFMA2 R0, -RZ, RZ, 0, 5.9604644775390625e-08 ;  /* 0x00000001ff007431 */ /* 0x004fe200000001ff */
[----:B------:R-:W2:Y:S01]  /*5760*/  LDCU.64 UR8, c[0x0][0x358] ;  /* 0x00006b00ff0877ac */ /* 0x000ea20008000a00 */
[----:B------:R-:W-:Y:S03]  /*5770*/  IMAD.MOV.U32 R52, RZ, RZ, 0x1 ;  /* 0x00000001ff347424 */ /* 0x000fe600078e00ff */
[----:B------:R-:W-:Y:S05]  /*5780*/  PLOP3.LUT P1, PT, PT, PT, UP1, 0x80, 0x8 ;  /* 0x000000000008781c */ /* 0x000fea0003f2f018 */
[----:B------:R-:W3:Y:S01]  /*5790*/  @UP1 LDCU.64 UR4, c[0x0][0x888] ;  /* 0x00011100ff0417ac */ /* 0x000ee20008000a00 */
[----:B------:R-:W-:Y:S07]  /*57a0*/  @UP1 UIMAD UR6, UR60, UR30, URZ ;  /* 0x0000001e3c0612a4 */ /* 0x000fee000f8e02ff */
[----:B------:R-:W-:Y:S01]  /*57b0*/  @!P1 PRMT R52, R0, 0x7610, R52 ;  /* 0x0000761000349816 */ /* 0x000fe20000000034 */
[----:B---3--:R-:W-:Y:S06]  /*57c0*/  @UP1 UIMAD.WIDE UR4, UR6, 0x4, UR4 ;  /* 0x00000004060418a5 */ /* 0x008fec000f8e0204 */
[----:B------:R-:W-:Y:S01]  /*57d0*/  IMAD.U32 R6, RZ, RZ, UR4 ;  /* 0x00000004ff067e24 */ /* 0x000fe2000f8e00ff */
[----:B------:R-:W-:Y:S04]  /*57e0*/  MOV R7, UR5 ;  /* 0x0000000500077c02 */ /* 0x000fe80008000f00 */
[----:B------:R-:W3:Y:S01]  /*57f0*/  @!UP1 LDCU UR4, c[0x0][0x880] ;  /* 0x00011000ff0497ac */ /* 0x000ee20008000800 */
[----:B--2--5:R4:W5:Y:S02]  /*5800*/  @P1 LDG.E R27, desc[UR8][R6.64] ;  /* 0x00000008061b1981 */ /* 0x024964000c1e1900 */
[----:B---34-:R-:W-:Y:S07]  /*5810*/  @!P1 IMAD.U32 R27, RZ, RZ, UR4 ;  /* 0x00000004ff1b9e24 */ /* 0x018fee000f8e00ff */
.L_x_92:
[----:B-----5:R-:W-:Y:S01]  /*5820*/  @!P0 FSETP.EQ.AND P2, PT, R27, RZ, PT ;  /* 0x000000ff1b00820b */ /* 0x020fe20003f42000 */
[----:B------:R-:W-:Y:S01]  /*5830*/  @!UPT UIADD3 URZ, UPT, UPT, URZ, URZ, URZ ;  /* 0x000000fffffff290 */ /* 0x000fe2000fffe0ff */
[----:B------:R-:W-:Y:S11]  /*5840*/  @!P0 BRA `(.L_x_93) ;  /* 0x0000000000148947 */ /* 0x000ff60003800000 */
[----:B------:R-:W-:Y:S02]  /*5850*/  LOP3.LUT P0, RZ, R52, 0xff, RZ, 0xc0, !PT ;  /* 0x000000ff34ff7812 */ /* 0x000fe4000780c0ff */
[----:B------:R-:W-:Y:S04]  /*5860*/  PLOP3.LUT P2, PT, PT, PT, UP1, 0x80, 0x8 ;  /* 0x000000000008781c */ /* 0x000fe80003f4f018 */
[----:B------:R-:W-:Y:S07]  /*5870*/  PLOP3.LUT P2, PT, P2, PT, PT, 0x8, 0x80 ;  /* 0x000000000080781c */ /* 0x000fee000174e170 */
[----:B------:R-:W-:Y:S11]  /*5880*/  @P0 FSETP.EQ.AND P2, PT, R27, RZ, PT ;  /* 0x000000ff1b00020b */ /* 0x000ff60003f42000 */
[----:B------:R-:W-:Y:S02]  /*5890*/  @!UPT UIADD3 URZ, UPT, UPT, URZ, URZ, URZ ;  /* 0x000000fffffff290 */ /* 0x000fe4000fffe0ff */
.L_x_93:
[----:B------:R-:W3:Y:S01]  /*58a0*/  SYNCS.PHASECHK.TRANS64.TRYWAIT P0, [UR21+0x40], R5 ;  /* 0x00004005ff0075a7 */ /* 0x000ee20008001115 */
[----:B------:R-:W-:Y:S04]  /*58b0*/  ELECT P1, URZ, PT ;  /* 0x0000000000ff782f */ /* 0x000fe80003820000 */
[----:B------:R-:W-:Y:S01]  /*58c0*/  PLOP3.LUT P1, PT, P2, P1, PT, 0xf2, 0x2f ;  /* 0x00000000002f781c */ /* 0x000fe20001723e72 */
[----:B------:R-:W-:Y:S01]  /*58d0*/  @!UPT UIADD3 URZ, UPT, UPT, URZ, URZ, URZ ;  /* 0x000000fffffff290 */ /* 0x000fe2000fffe0ff */
[----:B---3--:R-:W-:Y:S11]  /*58e0*/  @!P0 BRA `(.L_x_94) ;  /* 0x0000007400288947 */ /* 0x008ff60003800000 */
.L_x_216:
[----:B--2---:R-:W-:Y:S01]  /*58f0*/  @!P1 IADD3 R2, P0, PT, R12, 0x580, RZ ;  /* 0x000005800c029810 */ /* 0x004fe20007f1e0ff */
[----:B------:R-:W-:Y:S01]  /*5900*/  VOTEU.ALL UP0, P1 ;  /* 0x0000000000ff7886 */ /* 0x000fe20000800000 */
[----:B------:R-:W-:Y:S01]  /*5910*/  UMOV UR6, 0x0 ;  /* 0x0000000000067882 */ /* 0x000fe20000000000 */
[----:B------:R-:W-:Y:S01]  /*5920*/  UMOV UR7, 0x10000000 ;  /* 0x1000000000077882 */ /* 0x000fe20000000000 */
[----:B------:R-:W-:Y:S01]  /*5930*/  @!P1 R2UR UR5, R2 ;  /* 0x00000000020592ca */ /* 0x000fe200000e0000 */
[----:B------:R-:W-:Y:S01]  /*5940*/  @!P1 IMAD.X R0, RZ, RZ, R13, P0 ;  /* 0x000000ffff009224 */ /* 0x000fe200000e060d */
[----:B------:R-:W-:Y:S01]  /*5950*/  @!UP0 UIADD3 UR40, UPT, UPT, UR21, 0x200, URZ ;  /* 0x0000020015288890 */ /* 0x000fe2000fffe0ff */
[----:B------:R-:W-:Y:S01]  /*5960*/  VOTEU.ALL UP0, P1 ;  /* 0x0000000000ff7886 */ /* 0x000fe20000800000 */
[----:B------:R-:W-:Y:S02]  /*5970*/  UMOV UR44, UR60 ;  /* 0x0000003c002c7c82 */ /* 0x000fe40008000000 */
[----:B------:R-:W-:Y:S01]  /*5980*/  @!P1 R2UR UR4, R0 ;  /* 0x00000000000492ca */ /* 0x000fe200000e0000 */
[----:B------:R-:W-:Y:S06]  /*5990*/  @!P1 IMAD.MOV.U32 R0, RZ, RZ, 0x2000 ;  /* 0x00002000ff009424 */ /* 0x000fec00078e00ff */
[----:B------:R-:W-:Y:S06]  /*59a0*/  IMAD.U32 R6, RZ, RZ, UR5 ;  /* 0x00000005ff067e24 */ /* 0x000fec000f8e00ff */
[----:B------:R-:W-:Y:S01]  /*59b0*/  IMAD.U32 R7, RZ, RZ, UR4 ;  /* 0x00000004ff077e24 */ /* 0x000fe2000f8e00ff */
[----:B------:R-:W-:Y:S04]  /*59c0*/  @!P1 R2UR UR4, R6 ;  /* 0x00000000060492ca */ /* 0x000fe800000e0000 */
[----:B------:R-:W-:Y:S11]  /*59d0*/  @!P1 R2UR UR5, R7 ;  /* 0x00000000070592ca */ /* 0x000ff600000e0000 */
[----:B------:R-:W-:Y:S02]  /*59e0*/  @!UPT UIADD3 URZ, UPT, UPT, URZ, URZ, URZ ;  /* 0x000000fffffff290 */ /* 0x000fe4000fffe0ff */
[----:B------:R2:W-:Y:S01]  /*59f0*/  @!UP0 UTMALDG.3D [UR40], [UR4], desc[UR6] ;  /* 0x00000628040085b4 */ /* 0x0005e20008011000 */
[----:B------:R3:W-:Y:S01]  /*5a00*/  @!P1 SYNCS.ARRIVE.TRANS64.RED.A0TR RZ, [UR21+0x20], R0 ;  /* 0x00002000ffff99a7 */ /* 0x0007e20008300415 */
[----:B--2---:R-:W-:Y:S09]  /*5a10*/  UPRMT UR6, UR62, 0x654, UR41 ;  /* 0x000006543e067896 */ /* 0x004ff20008000029 */
[----:B------:R-:W-:Y:S01]  /*5a20*/  SYNCS.ARRIVE.TRANS64.RED.A1T0 RZ, [UR6], RZ ;  /* 0x000000ffffff79a7 */ /* 0x000fe20008100406 */
[----:B------:R-:W2:Y:S02]  /*5a30*/  SYNCS.PHASECHK.TRANS64.TRYWAIT P0, [UR21+0x48], R5 ;  /* 0x00004805ff0075a7 */ /* 0x000ea40008001115 */
[----:B--23--:R-:W-:Y:S05]  /*5a40*/  @!P0 BRA `(.L_x_95) ;  /* 0x0000007000e88947 */ /* 0x00cfea0003800000 */
.L_x_218:
[----:B------:R-:W-:Y:S01]  /*5a50*/  @!P1 IADD3 R2, P0, PT, R12, 0x580, RZ ;  /* 0x000005800c029810 */ /* 0x000fe20007f1e0ff */
[----:B------:R-:W-:Y:S01]  /*5a60*/  VOTEU.ALL UP0, P1 ;  /* 0x0000000000ff7886 */ /* 0x000fe20000800000 */
[----:B------:R-:W-:Y:S01]  /*5a70*/  UMOV UR8, 0x0 ;  /* 0x0000000000087882 */ /* 0x000fe20000000000 */
[----:B------:R-:W-:Y:S01]  /*5a80*/  UMOV UR9, 0x10000000 ;  /* 0x1000000000097882 */ /* 0x000fe20000000000 */
[----:B------:R-:W-:Y:S01]  /*5a90*/  @!P1 R2UR UR5, R2 ;  /* 0x00000000020592ca */ /* 0x000fe200000e0000 */
[----:B--2---:R-:W-:Y:S01]  /*5aa0*/  @!P1 IMAD.X R0, RZ, RZ, R13, P0 ;  /* 0x000000ffff009224 */ /* 0x004fe200000e060d */
[----:B------:R-:W-:Y:S02]  /*5ab0*/  @!UP0 UIADD3 UR34, UPT, UPT, UR42, 0x10, URZ ;  /* 0x000000102a228890 */ /* 0x000fe4000fffe0ff */
[----:B------:R-:W-:Y:S02]  /*5ac0*/  @!UP0 UIADD3 UR32, UPT, UPT, UR21, 0x2200, URZ ;  /* 0x0000220015208890 */ /* 0x000fe4000fffe0ff */
[----:B------:R-:W-:Y:S01]  /*5ad0*/  @!P1 R2UR UR4, R0 ;  /* 0x00000000000492ca */ /* 0x000fe200000e0000 */
[----:B------:R-:W-:Y:S01]  /*5ae0*/  VOTEU.ALL UP0, P1 ;  /* 0x0000000000ff7886 */ /* 0x000fe20000800000 */
[----:B------:R-:W-:Y:S01]  /*5af0*/  @!P1 IMAD.MOV.U32 R0, RZ, RZ, 0x2000 ;  /* 0x00002000ff009424 */ /* 0x000fe200078e00ff */
[----:B------:R-:W-:Y:S01]  /*5b00*/  UMOV UR35, UR43 ;  /* 0x0000002b00237c82 */ /* 0x000fe20008000000 */
[----:B------:R-:W-:Y:S01]  /*5b10*/  UMOV UR36, UR60 ;  /* 0x0000003c00247c82 */ /* 0x000fe20008000000 */
[----:B------:R-:W-:Y:S02]  /*5b20*/  UPRMT UR7, UR62, 0x654, UR33 ;  /* 0x000006543e077896 */ /* 0x000fe40008000021 */
[----:B------:R-:W-:Y:S06]  /*5b30*/  IMAD.U32 R6, RZ, RZ, UR5 ;  /* 0x00000005ff067e24 */ /* 0x000fec000f8e00ff */
[----:B------:R-:W-:Y:S01]  /*5b40*/  IMAD.U32 R7, RZ, RZ, UR4 ;  /* 0x00000004ff077e24 */ /* 0x000fe2000f8e00ff */
[----:B------:R-:W-:Y:S04]  /*5b50*/  @!P1 R2UR UR4, R6 ;  /* 0x00000000060492ca */ /* 0x000fe800000e0000 */
[----:B------:R-:W-:Y:S11]  /*5b60*/  @!P1 R2UR UR5, R7 ;  /* 0x00000000070592ca */ /* 0x000ff600000e0000 */
[----:B------:R-:W-:Y:S02]  /*5b70*/  @!UPT UIADD3 URZ, UPT, UPT, URZ, URZ, URZ ;  /* 0x000000fffffff290 */ /* 0x000fe4000fffe0ff */
[----:B------:R2:W-:Y:S01]  /*5b80*/  @!UP0 UTMALDG.3D [UR32], [UR4], desc[UR8] ;  /* 0x00000820040085b4 */ /* 0x0005e20008011000 */
[----:B------:R2:W-:Y:S01]  /*5b90*/  @!P1 SYNCS.ARRIVE.TRANS64.RED.A0TR RZ, [UR21+0x28], R0 ;  /* 0x00002800ffff99a7 */ /* 0x0005e20008300415 */
[----:B------:R-:W-:Y:S01]  /*5ba0*/  SYNCS.ARRIVE.TRANS64.RED.A1T0 RZ, [UR7], RZ ;  /* 0x000000ffffff79a7 */ /* 0x000fe20008100407 */
[----:B------:R-:W3:Y:S02]  /*5bb0*/  SYNCS.PHASECHK.TRANS64.TRYWAIT P0, [UR21+0x50], R5 ;  /* 0x00005005ff0075a7 */ /* 0x000ee40008001115 */
[----:B--23--:R-:W-:Y:S05]  /*5bc0*/  @!P0 BRA `(.L_x_96) ;  /* 0x0000007000a08947 */ /* 0x00cfea0003800000 */
.L_x_220:
        /* <DEDUP_REMOVED lines=10> */
[----:B------:R-:W-:Y:S01]  /*5c70*/  UMOV UR27, UR43 ;  /* 0x0000002b001b7c82 */ /* 0x000fe20008000000 */
[----:B------:R-:W-:Y:S01]  /*5c80*/  UMOV UR28, UR60 ;  /* 0x0000003c001c7c82 */ /* 0x000fe20008000000 */
[----:B------:R-:W-:Y:S03]  /*5c90*/  @!P1 IMAD.MOV.U32 R0, RZ, RZ, 0x2000 ;  /* 0x00002000ff009424 */ /* 0x000fe600078e00ff */
        /* <DEDUP_REMOVED lines=11> */
.L_x_222:
[----:B------:R-:W-:Y:S01]  /*5d50*/  @!P1 IADD3 R2, P0, PT, R12, 0x580, RZ ;  /* 0x000005800c029810 */ /* 0x000fe20007f1e0ff */
[----:B------:R-:W-:Y:S01]  /*5d60*/  VOTEU.ALL UP0, P1 ;  /* 0x0000000000ff7886 */ /* 0x000fe20000800000 */
[----:B------:R-:W-:Y:S01]  /*5d70*/  UMOV UR8, 0x0 ;  /* 0x0000000000087882 */ /* 0x000fe20000000000 */
[----:B------:R-:W-:Y:S01]  /*5d80*/  UMOV UR9, 0x10000000 ;  /* 0x1000000000097882 */ /* 0x000fe20000000000 */
[----:B------:R-:W-:Y:S01]  /*5d90*/  @!P1 R2UR UR5, R2 ;  /* 0x00000000020592ca */ /* 0x000fe200000e0000 */
[----:B--2---:R-:W-:Y:S01]  /*5da0*/  @!P1 IMAD.X R0, RZ, RZ, R13, P0 ;  /* 0x000000ffff009224 */ /* 0x004fe200000e060d */
[----:B------:R-:W-:Y:S01]  /*5db0*/  @!UP0 UIADD3 UR18, UPT, UPT, UR42, 0x30, URZ ;  /* 0x000000302a128890 */ /* 0x000fe2000fffe0ff */
[----:B------:R-:W-:Y:S01]  /*5dc0*/  SHF.L.U32 R4, RZ, 0x1f, RZ ;  /* 0x0000001fff047819 */ /* 0x000fe200000006ff */
        /* <DEDUP_REMOVED lines=17> */
.L_x_224:
        /* <DEDUP_REMOVED lines=13> */
[----:B------:R-:W-:Y:S02]  /*5fb0*/  UMOV UR12, UR60 ;  /* 0x0000003c000c7c82 */ /* 0x000fe40008000000 */
        /* <DEDUP_REMOVED lines=10> */
.L_x_226:
        /* <DEDUP_REMOVED lines=24> */
.L_x_228:
[----:B------:R-:W-:Y:S01]  /*61e0*/  @!P1 IADD3 R2, P0, PT, R12, 0x580, RZ ;  /* 0x000005800c029810 */ /* 0x000fe20007f1e0ff */
[----:B------:R-:W-:Y:S01]  /*61f0*/  VOTEU.ALL UP0, P1 ;  /* 0x0000000000ff7886 */ /* 0x000fe20000800000 */
[----:B------:R-:W-:Y:S01]  /*6200*/  UMOV UR6, 0x0 ;  /* 0x0000000000067882 */ /* 0x000fe20000000000 */
[----:B------:R-:W-:Y:S01]  /*6210*/  UMOV UR7, 0x10000000 ;  /* 0x1000000000077882 */ /* 0x000fe20000000000 */
[----:B------:R-:W-:Y:S01]  /*6220*/  @!P1 R2UR UR5, R2 ;  /* 0x00000000020592ca */ /* 0x000fe200000e0000 */
[----:B--2---:R-:W-:Y:S01]  /*6230*/  @!P1 IMAD.X R0, RZ, RZ, R13, P0 ;  /* 0x000000ffff009224 */ /* 0x004fe200000e060d */
[----:B------:R-:W-:Y:S01]  /*6240*/  @!UP0 UIADD3 UR10, UPT, UPT, UR42, 0x60, URZ ;  /* 0x000000602a0a8890 */ /* 0x000fe2000fffe0ff */
[----:B------:R-:W-:Y:S01]  /*6250*/  VIADD R10, R10, 0x1 ;  /* 0x000000010a0a7836 */ /* 0x000fe20000000000 */
        /* <DEDUP_REMOVED lines=17> */
.L_x_230:
[----:B------:R-:W-:Y:S01]  /*6370*/  @!P1 IADD3 R2, P0, PT, R12, 0x580, RZ ;  /* 0x000005800c029810 */ /* 0x000fe20007f1e0ff */
[----:B------:R-:W-:Y:S01]  /*6380*/  VOTEU.ALL UP0, P1 ;  /* 0x0000000000ff7886 */ /* 0x000fe20000800000 */
[----:B------:R-:W-:Y:S01]  /*6390*/  UMOV UR6, 0x0 ;  /* 0x0000000000067882 */ /* 0x000fe20000000000 */
[----:B------:R-:W-:Y:S01]  /*63a0*/  UMOV UR7, 0x10000000 ;  /* 0x1000000000077882 */ /* 0x000fe20000000000 */
[----:B------:R-:W-:Y:S01]  /*63b0*/  @!P1 R2UR UR5, R2 ;  /* 0x00000000020592ca */ /* 0x000fe200000e0000 */
[----:B--2---:R-:W-:Y:S01]  /*63c0*/  @!P1 IMAD.X R0, RZ, RZ, R13, P0 ;  /* 0x000000ffff009224 */ /* 0x004fe200000e060d */
[----:B------:R-:W-:Y:S01]  /*63d0*/  @!UP0 UIADD3 UR10, UPT, UPT, UR42, 0x70, URZ ;  /* 0x000000702a0a8890 */ /* 0x000fe2000fffe0ff */
[----:B------:R-:W-:Y:S01]  /*63e0*/  R2UR UR19, R54 ;  /* 0x00000000361372ca */ /* 0x000fe200000e0000 */
[----:B------:R-:W-:Y:S01]  /*63f0*/  @!UP0 UIADD3 UR8, UPT, UPT, UR21, 0x6200, URZ ;  /* 0x0000620015088890 */ /* 0x000fe2000fffe0ff */
[----:B------:R-:W-:Y:S01]  /*6400*/  R2UR UR18, R55 ;  /* 0x00000000371272ca */ /* 0x000fe200000e0000 */
[----:B------:R-:W-:Y:S01]  /*6410*/  VOTEU.ALL UP0, P1 ;  /* 0x0000000000ff7886 */ /* 0x000fe20000800000 */
[----:B------:R-:W-:Y:S01]  /*6420*/  @!P1 R2UR UR4, R0 ;  /* 0x00000000000492ca */ /* 0x000fe200000e0000 */
[----:B------:R-:W-:Y:S01]  /*6430*/  UMOV UR9, UR17 ;  /* 0x0000001100097c82 */ /* 0x000fe20008000000 */
[----:B------:R-:W-:Y:S01]  /*6440*/  UMOV UR11, UR43 ;  /* 0x0000002b000b7c82 */ /* 0x000fe20008000000 */
[----:B------:R-:W-:Y:S01]  /*6450*/  UMOV UR12, UR60 ;  /* 0x0000003c000c7c82 */ /* 0x000fe20008000000 */
[C---:B------:R-:W-:Y:S01]  /*6460*/  ISETP.NE.AND P0, PT, R10.reuse, 0x2, PT ;  /* 0x000000020a00780c */ /* 0x040fe20003f05270 */
[----:B------:R-:W-:Y:S01]  /*6470*/  UMOV UR60, UR29 ;  /* 0x0000001d003c7c82 */ /* 0x000fe20008000000 */
[----:B------:R-:W-:Y:S01]  /*6480*/  IMAD.U32 R6, RZ, RZ, UR5 ;  /* 0x00000005ff067e24 */ /* 0x000fe2000f8e00ff */
[----:B------:R-:W-:Y:S01]  /*6490*/  UPLOP3.LUT UP3, UPT, UPT, UPT, UPT, 0x80, 0x8 ;  /* 0x000000000008789c */ /* 0x000fe20003f6f070 */
[----:B------:R-:W-:Y:S01]  /*64a0*/  SEL R0, RZ, 0x1, P0 ;  /* 0x00000001ff007807 */ /* 0x000fe20000000000 */
[----:B------:R-:W-:Y:S01]  /*64b0*/  UIADD3 UR28, UPT, UPT, UR13, UR19, URZ ;  /* 0x000000130d1c7290 */ /* 0x000fe2000fffe0ff */
[----:B------:R-:W-:Y:S01]  /*64c0*/  SEL R10, R10, RZ, P0 ;  /* 0x000000ff0a0a7207 */ /* 0x000fe20000000000 */
[----:B------:R-:W-:Y:S01]  /*64d0*/  UIADD3 UR24, UPT, UPT, UR14, UR18, URZ ;  /* 0x000000120e187290 */ /* 0x000fe2000fffe0ff */
[----:B------:R-:W-:Y:S01]  /*64e0*/  LOP3.LUT R9, R9, R0, RZ, 0x3c, !PT ;  /* 0x0000000009097212 */ /* 0x000fe200078e3cff */
[----:B------:R-:W-:Y:S01]  /*64f0*/  IMAD.U32 R7, RZ, RZ, UR4 ;  /* 0x00000004ff077e24 */ /* 0x000fe2000f8e00ff */
[----:B------:R-:W-:Y:S04]  /*6500*/  @!P1 R2UR UR4, R6 ;  /* 0x00000000060492ca */ /* 0x000fe800000e0000 */
[----:B------:R-:W-:Y:S11]  /*6510*/  @!P1 R2UR UR5, R7 ;  /* 0x00000000070592ca */ /* 0x000ff600000e0000 */
[----:B------:R-:W-:Y:S02]  /*6520*/  @!UPT UIADD3 URZ, UPT, UPT, URZ, URZ, URZ ;  /* 0x000000fffffff290 */ /* 0x000fe4000fffe0ff */
[----:B------:R2:W-:Y:S01]  /*6530*/  @!UP0 UTMALDG.3D [UR8], [UR4], desc[UR6] ;  /* 0x00000608040085b4 */ /* 0x0005e20008011000 */
[----:B------:R2:W-:Y:S01]  /*6540*/  @!P1 SYNCS.ARRIVE.TRANS64.RED.A0TR RZ, [UR21+0x38], R3 ;  /* 0x00003803ffff99a7 */ /* 0x0005e20008300415 */
[----:B------:R-:W-:Y:S01]  /*6550*/  SYNCS.ARRIVE.TRANS64.RED.A1T0 RZ, [UR16], RZ ;  /* 0x000000ffffff79a7 */ /* 0x000fe20008100410 */
[----:B------:R-:W-:Y:S05]  /*6560*/  BRA.U UP2, `(.L_x_102) ;  /* 0xffffffe902c47547 */ /* 0x000fea000b83ffff */
[----:B------:R-:W3:Y:S02]  /*6570*/  SYNCS.PHASECHK.TRANS64.TRYWAIT P0, [UR21+0x40], R5 ;  /* 0x00004005ff0075a7 */ /* 0x000ee40008001115 */
[----:B---3--:R-:W-:Y:S05]  /*6580*/  @!P0 BRA `(.L_x_103) ;  /* 0x0000006800c08947 */ /* 0x008fea0003800000 */
.L_x_232:
[----:B------:R-:W4:Y:S02]  /*6590*/  SYNCS.PHASECHK.TRANS64.TRYWAIT P0, [UR21+0x48], R5 ;  /* 0x00004805ff0075a7 */ /* 0x000f240008001115 */
[----:B----4-:R-:W-:Y:S05]  /*65a0*/  @!P0 BRA `(.L_x_104) ;  /* 0x0000006800d08947 */ /* 0x010fea0003800000 */
.L_x_234:
[----:B------:R-:W4:Y:S01]  /*65b0*/  SYNCS.PHASECHK.TRANS64.TRYWAIT P0, [UR21+0x50], R5 ;  /* 0x00005005ff0075a7 */ /* 0x000f220008001115 */
[----:B---3--:R-:W-:Y:S01]  /*65c0*/  HFMA2 R0, -RZ, RZ, 0, 5.9604644775390625e-08 ;  /* 0x00000001ff007431 */ /* 0x008fe200000001ff */
[----:B----4-:R-:W-:Y:S06]  /*65d0*/  @!P0 BRA `(.L_x_105) ;  /* 0x0000006800dc8947 */ /* 0x010fec0003800000 */
.L_x_236:
[----:B---3--:R-:W-:Y:S02]  /*65e0*/  MOV R2, UR21 ;  /* 0x0000001500027c02 */ /* 0x008fe40008000f00 */
[----:B------:R-:W-:-:S07]  /*65f0*/  SHF.L.U32 R0, R0, 0x1f, RZ ;  /* 0x0000001f00007819 */ /* 0x000fce00000006ff */
.L_x_106:
[----:B---3--:R3:W4:Y:S02]  /*6600*/  SYNCS.PHASECHK.TRANS64.TRYWAIT P0, [R2+URZ+0x58], R0 ;  /* 0x00005800020075a7 */ /* 0x00872400080011ff */
[----:B----4-:R-:W-:Y:S05]  /*6610*/  @!P0 NANOSLEEP.SYNCS 0x989680 ;  /* 0x009896800000895d */ /* 0x010fea0003900000 */
[----:B------:R-:W4:Y:S02]  /*6620*/  @!P0 SYNCS.PHASECHK.TRANS64 P0, [R2+URZ+0x58], R0 ;  /* 0x00005800020085a7 */ /* 0x000f2400080010ff */
[----:B-12-4-:R-:W-:Y:S05]  /*6630*/  @P0 EXIT ;  /* 0x000000000000094d */ /* 0x016fea0003800000 */
[----:B------:R-:W-:Y:S05]  /*6640*/  BRA `(.L_x_106) ;  /* 0xfffffffc00ec7947 */ /* 0x000fea000383ffff */
.L_x_87:
[----:B------:R-:W-:-:S06]  /*6650*/  UISETP.GE.AND UP0, UPT, UR20, 0x4, UPT ;  /* 0x000000041400788c */ /* 0x000fcc000bf06270 */
[----:B------:R-:W-:-:S13]  /*6660*/  PLOP3.LUT P0, PT, PT, PT, UP0, 0x80, 0x8 ;  /* 0x000000000008781c */ /* 0x000fda0003f0f008 */
[----:B-1----:R-:W-:Y:S05]  /*6670*/  @!P0 EXIT ;  /* 0x000000000000894d */ /* 0x002fea0003800000 */
[----:B------:R-:W-:Y:S01]  /*6680*/  BAR.SYNC.DEFER_BLOCKING 0x6, 0xa0 ;  /* 0x0182800000007b1d */ /* 0x000fe20000010000 */
[C---:B------:R-:W-:Y:S01]  /*6690*/  IMAD.SHL.U32 R2, R66.reuse, 0x10, RZ ;  /* 0x0000001042027824 */ /* 0x040fe200078e00ff */
[C---:B------:R-:W-:Y:S01]  /*66a0*/  SHF.L.U32 R23, R66.reuse, 0x10, RZ ;  /* 0x0000001042177819 */ /* 0x040fe200000006ff */
[C---:B------:R-:W-:Y:S01]  /*66b0*/  IMAD.SHL.U32 R65, R66.reuse, 0x2, RZ ;  /* 0x0000000242417824 */ /* 0x040fe200078e00ff */
[----:B------:R-:W-:Y:S01]  /*66c0*/  LOP3.LUT R67, R66, 0x60, RZ, 0xc0, !PT ;  /* 0x0000006042437812 */ /* 0x000fe200078ec0ff */
[----:B------:R-:W-:Y:S01]  /*66d0*/  HFMA2 R61, -RZ, RZ, 0, 0 ;  /* 0x00000000ff3d7431 */ /* 0x000fe200000001ff */
[----:B------:R-:W-:Y:S02]  /*66e0*/  UMOV UR43, 0x400 ;  /* 0x00000400002b7882 */ /* 0x000fe40000000000 */
[----:B------:R-:W1:Y:S01]  /*66f0*/  LDC.64 R50, c[0x0][0x8b0] ;  /* 0x00022c00ff327b82 */ /* 0x000e620000000a00 */
[----:B------:R-:W-:Y:S01]  /*6700*/  ULEA UR43, UR62, UR43, 0x18 ;  /* 0x0000002b3e2b7291 */ /* 0x000fe2000f8ec0ff */
[----:B------:R-:W-:Y:S01]  /*6710*/  LOP3.LUT R3, R2, 0x60, RZ, 0xc0, !PT ;  /* 0x0000006002037812 */ /* 0x000fe200078ec0ff */
[----:B------:R-:W2:Y:S01]  /*6720*/  LDCU.64 UR6, c[0x0][0x890] ;  /* 0x00011200ff0677ac */ /* 0x000ea20008000a00 */
[C---:B------:R-:W-:Y:S01]  /*6730*/  LOP3.LUT R64, R66.reuse, 0x2, RZ, 0xc0, !PT ;  /* 0x0000000242407812 */ /* 0x040fe200078ec0ff */
[----:B------:R-:W-:Y:S01]  /*6740*/  IMAD.MOV.U32 R22, RZ, RZ, RZ ;  /* 0x000000ffff167224 */ /* 0x000fe200078e00ff */
[----:B------:R-:W-:Y:S01]  /*6750*/  LOP3.LUT R65, R3, 0xc, R65, 0xf8, !PT ;  /* 0x0000000c03417812 */ /* 0x000fe200078ef841 */
[----:B------:R-:W-:Y:S01]  /*6760*/  UIADD3 UR4, UPT, UPT, UR43, 0x200, URZ ;  /* 0x000002002b047890 */ /* 0x000fe2000fffe0ff */
[----:B------:R-:W3:Y:S01]  /*6770*/  LDC.64 R48, c[0x0][0x8a8] ;  /* 0x00022a00ff307b82 */ /* 0x000ee20000000a00 */
[----:B------:R-:W-:Y:S01]  /*6780*/  LOP3.LUT R23, R23, 0x600000, RZ, 0xc0, !PT ;  /* 0x0060000017177812 */ /* 0x000fe200078ec0ff */
[----:B------:R-:W-:Y:S01]  /*6790*/  IMAD.MOV.U32 R59, RZ, RZ, RZ ;  /* 0x000000ffff3b7224 */ /* 0x000fe200078e00ff */
[----:B------:R-:W-:Y:S01]  /*67a0*/  LOP3.LUT R65, R65, 0x790, R2, 0xf8, !PT ;  /* 0x0000079041417812 */ /* 0x000fe200078ef802 */
[----:B------:R-:W4:Y:S01]  /*67b0*/  LDCU UR63, c[0x0][0x370] ;  /* 0x00006e00ff3f77ac */ /* 0x000f220008000800 */
[----:B------:R-:W-:Y:S01]  /*67c0*/  IMAD.U32 R57, RZ, RZ, UR4 ;  /* 0x00000004ff397e24 */ /* 0x000fe2000f8e00ff */
[----:B------:R-:W-:-:S02]  /*67d0*/  LOP3.LUT R66, R66, 0x4, RZ, 0xc0, !PT ;  /* 0x0000000442427812 */ /* 0x000fc400078ec0ff */
[----:B------:R-:W-:Y:S01]  /*67e0*/  MOV R62, RZ ;  /* 0x000000ff003e7202 */ /* 0x000fe20000000f00 */
[----:B------:R-:W4:Y:S01]  /*67f0*/  LDS R0, [UR43+0x120] ;  /* 0x0001202bff007984 */ /* 0x000f220008000800 */
[----:B------:R-:W-:Y:S01]  /*6800*/  LEA R65, R65, R57, 0x2 ;  /* 0x0000003941417211 */ /* 0x000fe200078e10ff */
[----:B------:R-:W1:Y:S01]  /*6810*/  LDCU.64 UR52, c[0x0][0x348] ;  /* 0x00006900ff3477ac */ /* 0x000e620008000a00 */
[----:B--2---:R-:W-:Y:S01]  /*6820*/  IMAD.U32 R69, RZ, RZ, UR6 ;  /* 0x00000006ff457e24 */ /* 0x004fe2000f8e00ff */
[----:B------:R-:W-:Y:S02]  /*6830*/  MOV R68, UR7 ;  /* 0x0000000700447c02 */ /* 0x000fe40008000f00 */
[--C-:B------:R-:W-:Y:S01]  /*6840*/  IMAD R64, R64, -0x10, R65.reuse ;  /* 0xfffffff040407824 */ /* 0x100fe200078e0241 */
[----:B------:R-:W2:Y:S01]  /*6850*/  LDCU UR42, c[0x0][0xb0c] ;  /* 0x00016180ff2a77ac */ /* 0x000ea20008000800 */
[----:B------:R-:W-:Y:S01]  /*6860*/  IMAD R63, R66, -0x10, R65 ;  /* 0xfffffff0423f7824 */ /* 0x000fe200078e0241 */
[----:B------:R-:W1:Y:S01]  /*6870*/  LDCU UR38, c[0x0][0xb30] ;  /* 0x00016600ff2677ac */ /* 0x000e620008000800 */
[----:B------:R-:W1:Y:S01]  /*6880*/  LDCU.64 UR54, c[0x0][0x888] ;  /* 0x00011100ff3677ac */ /* 0x000e620008000a00 */
[----:B------:R-:W1:Y:S01]  /*6890*/  LDCU.64 UR40, c[0x0][0xb28] ;  /* 0x00016500ff2877ac */ /* 0x000e620008000a00 */
[----:B------:R-:W1:Y:S01]  /*68a0*/  LDCU.128 UR56, c[0x0][0xb10] ;  /* 0x00016200ff3877ac */ /* 0x000e620008000c00 */
[----:B------:R-:W1:Y:S01]  /*68b0*/  LDCU UR61, c[0x0][0x374] ;  /* 0x00006e80ff3d77ac */ /* 0x000e620008000800 */
[----:B------:R-:W-:Y:S01]  /*68c0*/  UMOV UR47, URZ ;  /* 0x000000ff002f7c82 */ /* 0x000fe20008000000 */
[----:B------:R-:W-:Y:S01]  /*68d0*/  UMOV UR46, URZ ;  /* 0x000000ff002e7c82 */ /* 0x000fe20008000000 */
[----:B-1234-:R-:W-:-:S07]  /*68e0*/  IMAD.IADD R23, R0, 0x1, R23 ;  /* 0x0000000100177824 */ /* 0x01efce00078e0217 */
.L_x_182:
[----:B------:R-:W-:Y:S02]  /*68f0*/  LEA R0, R59, UR43, 0x3 ;  /* 0x0000002b3b007c11 */ /* 0x000fe4000f8e18ff */
[----:B------:R-:W-:Y:S02]  /*6900*/  SHF.L.U32 R2, R61, 0x1f, RZ ;  /* 0x0000001f3d027819 */ /* 0x000fe400000006ff */
[----:B-1----:R-:W-:Y:S02]  /*6910*/  LEA R4, R59, UR43, 0x4 ;  /* 0x0000002b3b047c11 */ /* 0x002fe4000f8e20ff */
[----:B------:R-:W1:Y:S02]  /*6920*/  SYNCS.PHASECHK.TRANS64.TRYWAIT P0, [R0+URZ+0x70], R2 ;  /* 0x00007002000075a7 */ /* 0x000e6400080011ff */
[----:B-1-3--:R-:W-:Y:S05]  /*6930*/  @!P0 BRA `(.L_x_107) ;  /* 0x00000068001c8947 */ /* 0x00afea0003800000 */
.L_x_237:
[----:B------:R-:W-:Y:S01]  /*6940*/  R2UR UR7, R70 ;  /* 0x00000000460772ca */ /* 0x000fe200000e0000 */
[----:B------:R-:W2:Y:S01]  /*6950*/  LDS.128 R4, [R4+0x100] ;  /* 0x0001000004047984 */ /* 0x000ea20000000c00 */
[----:B-1----:R-:W-:Y:S01]  /*6960*/  VIADD R0, R0, 0x80 ;  /* 0x0000008000007836 */ /* 0x002fe20000000000 */
[----:B------:R-:W-:Y:S04]  /*6970*/  UISETP.GE.AND UP0, UPT, UR39, 0x1, UPT ;  /* 0x000000012700788c */ /* 0x000fe8000bf06270 */
[----:B------:R-:W-:Y:S01]  /*6980*/  PRMT R0, RZ, 0x654, R0 ;  /* 0x00000654ff007816 */ /* 0x000fe20000000000 */
[----:B------:R-:W-:Y:S01]  /*6990*/  @!PT LDS RZ, [RZ] ;  /* 0x00000000fffff984 */ /* 0x000fe20000000800 */
[----:B------:R-:W-:Y:S01]  /*69a0*/  @!PT LDS RZ, [RZ] ;  /* 0x00000000fffff984 */ /* 0x000fe20000000800 */
[----:B------:R-:W-:Y:S01]  /*69b0*/  @!PT LDS RZ, [RZ] ;  /* 0x00000000fffff984 */ /* 0x000fe20000000800 */
[----:B------:R-:W-:Y:S01]  /*69c0*/  @!PT LDS RZ, [RZ] ;  /* 0x00000000fffff984 */ /* 0x000fe20000000800 */
[----:B------:R1:W-:Y:S06]  /*69d0*/  MEMBAR.ALL.CTA ;  /* 0x0000000000007992 */ /* 0x0003ec0000008000 */
[----:B-1----:R-:W1:Y:S02]  /*69e0*/  FENCE.VIEW.ASYNC.S ;  /* 0x00000000000073c6 */ /* 0x002e640000000000 */
[----:B-1----:R1:W-:Y:S01]  /*69f0*/  SYNCS.ARRIVE.TRANS64.RED.A1T0 RZ, [R0+URZ], RZ ;  /* 0x000000ff00ff79a7 */ /* 0x0023e200081004ff */
[----:B--2---:R-:W-:Y:S11]  /*6a00*/  LOP3.LUT P0, RZ, R6, 0x1, RZ, 0xc0, !PT ;  /* 0x0000000106ff7812 */ /* 0x004ff6000780c0ff */
[----:B------:R-:W-:Y:S02]  /*6a10*/  @!UPT UIADD3 URZ, UPT, UPT, URZ, URZ, URZ ;  /* 0x000000fffffff290 */ /* 0x000fe4000fffe0ff */
[----:B------:R-:W-:Y:S01]  /*6a20*/  VOTEU.ANY UP1, P0 ;  /* 0x0000000000ff7886 */ /* 0x000fe20000020100 */
[----:B------:R-:W-:Y:S01]  /*6a30*/  PLOP3.LUT P0, PT, PT, PT, UP1, 0x80, 0x8 ;  /* 0x000000000008781c */ /* 0x000fe20003f0f018 */
[----:B------:R-:W-:Y:S06]  /*6a40*/  UP2UR UR4, UPR, URZ, 0x2 ;  /* 0x00000002ff047883 */ /* 0x000fec0008000000 */
[----:B------:R-:W-:Y:S06]  /*6a50*/  IMAD.U32 R71, RZ, RZ, UR4 ;  /* 0x00000004ff477e24 */ /* 0x000fec000f8e00ff */
[----:B------:R-:W-:Y:S02]  /*6a60*/  @P0 SHF.R.U32.HI R2, RZ, 0x10, R5 ;  /* 0x00000010ff020819 */ /* 0x000fe40000011605 */
[----:B------:R-:W-:Y:S02]  /*6a70*/  @P0 MOV R3, R4 ;  /* 0x0000000400030202 */ /* 0x000fe40000000f00 */
[----:B------:R-:W-:Y:S02]  /*6a80*/  @P0 R2UR UR4, R2 ;  /* 0x00000000020402ca */ /* 0x000fe400000e0000 */
[----:B------:R-:W-:Y:S02]  /*6a90*/  @P0 LOP3.LUT R4, R5, 0xffff, RZ, 0xc0, !PT ;  /* 0x0000ffff05040812 */ /* 0x000fe400078ec0ff */
[----:B------:R-:W-:Y:S02]  /*6aa0*/  @P0 R2UR UR6, R3 ;  /* 0x00000000030602ca */ /* 0x000fe400000e0000 */
[----:B------:R-:W-:Y:S07]  /*6ab0*/  @P0 R2UR UR5, R4 ;  /* 0x00000000040502ca */ /* 0x000fee00000e0000 */
[----:B------:R-:W-:Y:S02]  /*6ac0*/  @UP1 UMOV UR7, UR4 ;  /* 0x0000000400071c82 */ /* 0x000fe40008000000 */
[----:B------:R-:W-:Y:S02]  /*6ad0*/  IMAD.U32 R70, RZ, RZ, UR7 ;  /* 0x00000007ff467e24 */ /* 0x000fe4000f8e00ff */
[----:B------:R-:W-:Y:S02]  /*6ae0*/  @UP1 UMOV UR37, UR6 ;  /* 0x0000000600251c82 */ /* 0x000fe40008000000 */
[----:B------:R-:W-:Y:S01]  /*6af0*/  @UP1 UMOV UR36, UR5 ;  /* 0x0000000500241c82 */ /* 0x000fe20008000000 */
[----:B-1----:R-:W-:Y:S05]  /*6b00*/  BRA.U !UP0, `(.L_x_108) ;  /* 0x0000000108cc7547 */ /* 0x002fea000b800000 */
[----:B------:R-:W1:Y:S01]  /*6b10*/  LDCU UR12, c[0x0][0xb20] ;  /* 0x00016400ff0c77ac */ /* 0x000e620008000800 */
[----:B------:R-:W-:Y:S02]  /*6b20*/  UIMAD.WIDE.U32 UR4, UR61, UR59, URZ ;  /* 0x0000003b3d0472a5 */ /* 0x000fe4000f8e00ff */
[----:B------:R-:W-:Y:S02]  /*6b30*/  UIMAD.WIDE.U32 UR6, UR63, UR56, URZ ;  /* 0x000000383f0672a5 */ /* 0x000fe4000f8e00ff */
[----:B------:R-:W-:Y:S02]  /*6b40*/  UISETP.NE.AND UP0, UPT, UR58, 0x1, UPT ;  /* 0x000000013a00788c */ /* 0x000fe4000bf05270 */
[----:B------:R-:W-:Y:S02]  /*6b50*/  UIMAD.WIDE.U32 UR8, UR36, UR59, URZ ;  /* 0x0000003b240872a5 */ /* 0x000fe4000f8e00ff */
[----:B------:R-:W-:Y:S02]  /*6b60*/  UIMAD.WIDE.U32 UR10, UR37, UR56, URZ ;  /* 0x00000038250a72a5 */ /* 0x000fe4000f8e00ff */
[----:B------:R-:W-:Y:S02]  /*6b70*/  UISETP.NE.AND UP1, UPT, UR42, 0x1, UPT ;  /* 0x000000012a00788c */ /* 0x000fe4000bf25270 */
[----:B------:R-:W-:Y:S01]  /*6b80*/  UISETP.NE.AND UP2, UPT, UR39, 0x1, UPT ;  /* 0x000000012700788c */ /* 0x000fe2000bf45270 */
[----:B------:R-:W-:Y:S02]  /*6b90*/  UMOV UR4, UR5 ;  /* 0x0000000500047c82 */ /* 0x000fe40008000000 */
[----:B-1----:R-:W-:Y:S03]  /*6ba0*/  USHF.R.U32.HI UR5, URZ, UR12, UR4 ;  /* 0x0000000cff057299 */ /* 0x002fe60008011604 */
[----:B------:R-:W-:Y:S02]  /*6bb0*/  UMOV UR4, UR7 ;  /* 0x0000000700047c82 */ /* 0x000fe40008000000 */
[----:B------:R-:W-:Y:S02]  /*6bc0*/  USHF.R.U32.HI UR7, URZ, UR57, UR4 ;  /* 0x00000039ff077299 */ /* 0x000fe40008011604 */
[----:B------:R-:W-:Y:S02]  /*6bd0*/  USEL UR4, UR61, UR5, !UP0 ;  /* 0x000000053d047287 */ /* 0x000fe4000c000000 */
[----:B------:R-:W-:Y:S01]  /*6be0*/  USEL UR7, UR63, UR7, !UP1 ;  /* 0x000000073f077287 */ /* 0x000fe2000c800000 */
[----:B------:R-:W-:Y:S01]  /*6bf0*/  UMOV UR5, UR9 ;  /* 0x0000000900057c82 */ /* 0x000fe20008000000 */
[----:B------:R-:W-:Y:S02]  /*6c00*/  UIMAD.WIDE.U32 UR8, UR4, UR40, URZ ;  /* 0x00000028040872a5 */ /* 0x000fe4000f8e00ff */
[----:B------:R-:W-:Y:S03]  /*6c10*/  USHF.R.U32.HI UR6, URZ, UR12, UR5 ;  /* 0x0000000cff067299 */ /* 0x000fe60008011605 */
[----:B------:R-:W-:Y:S01]  /*6c20*/  UMOV UR5, UR11 ;  /* 0x0000000b00057c82 */ /* 0x000fe20008000000 */
[----:B------:R-:W-:Y:S02]  /*6c30*/  UIMAD.WIDE.U32 UR10, UR7, UR40, URZ ;  /* 0x00000028070a72a5 */ /* 0x000fe4000f8e00ff */
[----:B------:R-:W-:Y:S02]  /*6c40*/  USHF.R.U32.HI UR12, URZ, UR57, UR5 ;  /* 0x00000039ff0c7299 */ /* 0x000fe40008011605 */
[----:B------:R-:W-:Y:S01]  /*6c50*/  USEL UR6, UR36, UR6, !UP0 ;  /* 0x0000000624067287 */ /* 0x000fe2000c000000 */
[----:B------:R-:W-:Y:S02]  /*6c60*/  UMOV UR5, UR9 ;  /* 0x0000000900057c82 */ /* 0x000fe40008000000 */
[----:B------:R-:W-:Y:S01]  /*6c70*/  UMOV UR10, UR11 ;  /* 0x0000000b000a7c82 */ /* 0x000fe20008000000 */
[----:B------:R-:W-:Y:S02]  /*6c80*/  @UP2 USHF.R.U32.HI UR4, URZ, UR41, UR5 ;  /* 0x00000029ff042299 */ /* 0x000fe40008011605 */
[----:B------:R-:W-:Y:S02]  /*6c90*/  @UP2 USHF.R.U32.HI UR7, URZ, UR41, UR10 ;  /* 0x00000029ff072299 */ /* 0x000fe4000801160a */
[----:B------:R-:W-:Y:S02]  /*6ca0*/  UIMAD UR4, UR39, UR4, URZ ;  /* 0x00000004270472a4 */ /* 0x000fe4000f8e02ff */
[----:B------:R-:W-:Y:S02]  /*6cb0*/  UIMAD.WIDE.U32 UR10, UR6, UR40, URZ ;  /* 0x00000028060a72a5 */ /* 0x000fe4000f8e00ff */
[----:B------:R-:W-:Y:S02]  /*6cc0*/  USEL UR5, UR37, UR12, !UP1 ;  /* 0x0000000c25057287 */ /* 0x000fe4000c800000 */
[----:B------:R-:W-:Y:S02]  /*6cd0*/  UIMAD UR8, UR39, UR7, URZ ;  /* 0x00000007270872a4 */ /* 0x000fe4000f8e02ff */
[----:B------:R-:W-:Y:S03]  /*6ce0*/  UISETP.GE.AND UP0, UPT, UR6, UR4, UPT ;  /* 0x000000040600728c */ /* 0x000fe6000bf06270 */
[----:B------:R-:W-:Y:S01]  /*6cf0*/  UMOV UR4, UR11 ;  /* 0x0000000b00047c82 */ /* 0x000fe20008000000 */
[----:B------:R-:W-:Y:S02]  /*6d00*/  UISETP.GE.OR UP0, UPT, UR5, UR8, UP0 ;  /* 0x000000080500728c */ /* 0x000fe40008706670 */
[----:B------:R-:W-:Y:S02]  /*6d10*/  USHF.R.U32.HI UR4, URZ, UR41, UR4 ;  /* 0x00000029ff047299 */ /* 0x000fe40008011604 */
[----:B------:R-:W-:Y:S02]  /*6d20*/  UIMAD.WIDE.U32 UR8, UR5, UR40, URZ ;  /* 0x00000028050872a5 */ /* 0x000fe4000f8e00ff */
[----:B------:R-:W-:Y:S02]  /*6d30*/  USEL UR11, UR6, UR4, !UP2 ;  /* 0x00000004060b7287 */ /* 0x000fe4000d000000 */
[----:B------:R-:W-:Y:S02]  /*6d40*/  UIADD3 UR8, UPT, UPT, -UR5, URZ, URZ ;  /* 0x000000ff05087290 */ /* 0x000fe4000fffe1ff */
[----:B------:R-:W-:Y:S01]  /*6d50*/  UIADD3 UR10, UPT, UPT, -UR11, URZ, URZ ;  /* 0x000000ff0b0a7290 */ /* 0x000fe2000fffe1ff */
[----:B------:R-:W-:Y:S01]  /*6d60*/  @!UP0 UMOV UR4, UR9 ;  /* 0x0000000900048c82 */ /* 0x000fe20008000000 */
[----:B------:R-:W-:Y:S02]  /*6d70*/  UIADD3 UR9, UPT, UPT, -UR6, URZ, URZ ;  /* 0x000000ff06097290 */ /* 0x000fe4000fffe1ff */
[----:B------:R-:W-:Y:S02]  /*6d80*/  @!UP0 USHF.R.U32.HI UR4, URZ, UR41, UR4 ;  /* 0x00000029ff048299 */ /* 0x000fe40008011604 */
[----:B------:R-:W-:Y:S02]  /*6d90*/  UIMAD UR10, UR39, UR10, UR6 ;  /* 0x0000000a270a72a4 */ /* 0x000fe4000f8e0206 */
[----:B------:R-:W-:Y:S04]  /*6da0*/  @!UP0 USEL UR4, UR5, UR4, !UP2 ;  /* 0x0000000405048287 */ /* 0x000fe8000d000000 */
[----:B------:R-:W-:Y:S02]  /*6db0*/  @!UP0 UIMAD UR10, UR7, UR10, UR4 ;  /* 0x0000000a070a82a4 */ /* 0x000fe4000f8e0204 */
[----:B------:R-:W-:Y:S02]  /*6dc0*/  @!UP0 UIADD3 UR11, UPT, UPT, UR11, -UR4, URZ ;  /* 0x800000040b0b8290 */ /* 0x000fe4000fffe0ff */
[----:B------:R-:W-:Y:S02]  /*6dd0*/  UIMAD UR7, UR42, UR8, UR37 ;  /* 0x000000082a0772a4 */ /* 0x000fe4000f8e0225 */
[----:B------:R-:W-:Y:S02]  /*6de0*/  @!UP0 UIMAD UR6, UR11, UR39, UR5 ;  /* 0x000000270b0682a4 */ /* 0x000fe4000f8e0205 */
[----:B------:R-:W-:Y:S01]  /*6df0*/  UIMAD UR4, UR58, UR9, UR36 ;  /* 0x000000093a0472a4 */ /* 0x000fe2000f8e0224 */
[----:B------:R-:W-:Y:S02]  /*6e00*/  @!UP0 UMOV UR5, UR10 ;  /* 0x0000000a00058c82 */ /* 0x000fe40008000000 */
[----:B------:R-:W-:Y:S02]  /*6e10*/  UIMAD UR37, UR5, UR42, UR7 ;  /* 0x0000002a052572a4 */ /* 0x000fe4000f8e0207 */
[----:B------:R-:W-:Y:S11]  /*6e20*/  UIMAD UR36, UR6, UR58, UR4 ;  /* 0x0000003a062472a4 */ /* 0x000ff6000f8e0204 */
[----:B------:R-:W-:Y:S01]  /*6e30*/  @!UPT UIADD3 URZ, UPT, UPT, URZ, URZ, URZ ;  /* 0x000000fffffff290 */ /* 0x000fe2000fffe0ff */
.L_x_108:
[----:B------:R-:W-:Y:S01]  /*6e40*/  UISETP.NE.AND UP0, UPT, UR38, 0x1, UPT ;  /* 0x000000012600788c */ /* 0x000fe2000bf05270 */
[----:B------:R-:W-:Y:S01]  /*6e50*/  LOP3.LUT P0, RZ, R57, 0x1b0, RZ, 0xc0, !PT ;  /* 0x000001b039ff7812 */ /* 0x000fe2000780c0ff */
[----:B------:R-:W-:Y:S01]  /*6e60*/  USHF.L.U32 UR50, UR24, 0x7, URZ ;  /* 0x0000000718327899 */ /* 0x000fe200080006ff */
[----:B------:R-:W-:Y:S01]  /*6e70*/  BSSY.RECONVERGENT B6, `(.L_x_109) ;  /* 0x0000034000067945 */ /* 0x000fe20003800200 */
[----:B------:R-:W-:Y:S01]  /*6e80*/  USHF.L.U32 UR49, UR28, 0x7, URZ ;  /* 0x000000071c317899 */ /* 0x000fe200080006ff */
[----:B------:R-:W-:Y:S06]  /*6e90*/  IADD3 R59, PT, PT, R59, 0x1, RZ ;  /* 0x000000013b3b7810 */ /* 0x000fec0007ffe0ff */
[----:B------:R-:W1:Y:S01]  /*6ea0*/  @!UP0 LDCU.128 UR12, c[0x0][0xb10] ;  /* 0x00016200ff0c87ac */ /* 0x000e620008000c00 */
[----:B------:R-:W2:Y:S01]  /*6eb0*/  @!UP0 LDCU UR5, c[0x0][0xb0c] ;  /* 0x00016180ff0587ac */ /* 0x000ea20008000800 */
[----:B------:R-:W3:Y:S01]  /*6ec0*/  @!UP0 LDCU UR10, c[0x0][0xb20] ;  /* 0x00016400ff0a87ac */ /* 0x000ee20008000800 */
[----:B-1----:R-:W-:Y:S02]  /*6ed0*/  UIMAD.WIDE.U32 UR8, UR37, UR12, URZ ;  /* 0x0000000c250872a5 */ /* 0x002fe4000f8e00ff */
[----:B------:R-:W-:Y:S02]  /*6ee0*/  UIMAD.WIDE.U32 UR6, UR36, UR15, URZ ;  /* 0x0000000f240672a5 */ /* 0x000fe4000f8e00ff */
[----:B------:R-:W-:Y:S03]  /*6ef0*/  @!UP0 UISETP.NE.AND UP1, UPT, UR14, 0x1, UPT ;  /* 0x000000010e00888c */ /* 0x000fe6000bf25270 */
[----:B------:R-:W-:Y:S01]  /*6f00*/  @!UP0 UMOV UR4, UR9 ;  /* 0x0000000900048c82 */ /* 0x000fe20008000000 */
[----:B--2---:R-:W-:Y:S02]  /*6f10*/  @!UP0 UISETP.NE.AND UP2, UPT, UR5, 0x1, UPT ;  /* 0x000000010500888c */ /* 0x004fe4000bf45270 */
[----:B------:R-:W-:Y:S01]  /*6f20*/  @!UP0 USHF.R.U32.HI UR4, URZ, UR13, UR4 ;  /* 0x0000000dff048299 */ /* 0x000fe20008011604 */
[----:B------:R-:W-:Y:S02]  /*6f30*/  @!UP0 UMOV UR6, UR7 ;  /* 0x0000000700068c82 */ /* 0x000fe40008000000 */
[----:B---3--:R-:W-:Y:S02]  /*6f40*/  @!UP0 USHF.R.U32.HI UR6, URZ, UR10, UR6 ;  /* 0x0000000aff068299 */ /* 0x008fe40008011606 */
[----:B------:R-:W-:Y:S02]  /*6f50*/  @!UP0 USEL UR7, UR37, UR4, !UP2 ;  /* 0x0000000425078287 */ /* 0x000fe4000d000000 */
[----:B------:R-:W-:Y:S04]  /*6f60*/  @!UP0 USEL UR6, UR36, UR6, !UP1 ;  /* 0x0000000624068287 */ /* 0x000fe8000c800000 */
[----:B------:R-:W-:Y:S02]  /*6f70*/  @!UP0 UIADD3 UR4, UPT, UPT, -UR7, UR6, URZ ;  /* 0x0000000607048290 */ /* 0x000fe4000fffe1ff */
[----:B------:R-:W-:Y:S02]  /*6f80*/  @!UP0 UIADD3 UR6, UPT, UPT, UR7, -UR6, URZ ;  /* 0x8000000607068290 */ /* 0x000fe4000fffe0ff */
[----:B------:R-:W-:Y:S02]  /*6f90*/  @!UP0 UIMAD UR37, UR4, UR5, UR37 ;  /* 0x00000005042582a4 */ /* 0x000fe4000f8e0225 */
[----:B------:R-:W-:Y:S01]  /*6fa0*/  @!UP0 UIMAD UR36, UR6, UR14, UR36 ;  /* 0x0000000e062482a4 */ /* 0x000fe2000f8e0224 */
[----:B------:R-:W-:Y:S11]  /*6fb0*/  @!P0 BRA `(.L_x_110) ;  /* 0x00000000007c8947 */ /* 0x000ff60003800000 */
[----:B------:R-:W1:Y:S01]  /*6fc0*/  LDCU.64 UR8, c[0x4][0x80] ;  /* 0x01001000ff0877ac */ /* 0x000e620008000a00 */
[----:B------:R-:W-:Y:S01]  /*6fd0*/  MOV R2, 0x0 ;  /* 0x0000000000027802 */ /* 0x000fe20000000f00 */
[----:B------:R-:W-:Y:S02]  /*6fe0*/  HFMA2 R12, -RZ, RZ, 0, 5.9604644775390625e-08 ;  /* 0x00000001ff0c7431 */ /* 0x000fe400000001ff */
[----:B------:R-:W-:Y:S01]  /*6ff0*/  IMAD.MOV.U32 R8, RZ, RZ, 0x70 ;  /* 0x00000070ff087424 */ /* 0x000fe200078e00ff */
[----:B------:R2:W3:Y:S01]  /*7000*/  LDC.64 R14, c[0x4][R2] ;  /* 0x01000000020e7b82 */ /* 0x0004e20000000a00 */
[----:B------:R-:W4:Y:S01]  /*7010*/  LDCU.64 UR6, c[0x4][0x88] ;  /* 0x01001100ff0677ac */ /* 0x000f220008000a00 */
[----:B------:R-:W-:Y:S01]  /*7020*/  IMAD.MOV.U32 R13, RZ, RZ, RZ ;  /* 0x000000ffff0d7224 */ /* 0x000fe200078e00ff */
[----:B------:R-:W2:Y:S01]  /*7030*/  LDCU.64 UR4, c[0x4][0x8] ;  /* 0x01000100ff0477ac */ /* 0x000ea20008000a00 */
[----:B-1----:R-:W-:Y:S01]  /*7040*/  MOV R5, UR9 ;  /* 0x0000000900057c02 */ /* 0x002fe20008000f00 */
[----:B------:R-:W-:Y:S01]  /*7050*/  IMAD.U32 R4, RZ, RZ, UR8 ;  /* 0x00000008ff047e24 */ /* 0x000fe2000f8e00ff */
[----:B----4-:R-:W-:Y:S01]  /*7060*/  MOV R7, UR7 ;  /* 0x0000000700077c02 */ /* 0x010fe20008000f00 */
[----:B------:R-:W-:Y:S01]  /*7070*/  IMAD.U32 R6, RZ, RZ, UR6 ;  /* 0x00000006ff067e24 */ /* 0x000fe2000f8e00ff */
[----:B--2---:R-:W-:Y:S01]  /*7080*/  MOV R11, UR5 ;  /* 0x00000005000b7c02 */ /* 0x004fe20008000f00 */
[----:B------:R-:W-:Y:S02]  /*7090*/  IMAD.U32 R10, RZ, RZ, UR4 ;  /* 0x00000004ff0a7e24 */ /* 0x000fe4000f8e00ff */
[----:B------:R-:W-:Y:S07]  /*70a0*/  LEPC R20, `(.L_x_111) ;  /* 0x000000001014794e */ /* 0x000fee0000000000 */
[----:B---3-5:R-:W-:Y:S05]  /*70b0*/  CALL.ABS.NOINC R14 ;  /* 0x000000000e007343 */ /* 0x028fea0003c00000 */
.L_x_111:
[----:B------:R-:W1:Y:S01]  /*70c0*/  LDCU.64 UR8, c[0x4][0x80] ;  /* 0x01001000ff0877ac */ /* 0x000e620008000a00 */
[----:B------:R-:W2:Y:S01]  /*70d0*/  LDC.64 R2, c[0x4][R2] ;  /* 0x0100000002027b82 */ /* 0x000ea20000000a00 */
[----:B------:R-:W-:Y:S02]  /*70e0*/  HFMA2 R12, -RZ, RZ, 0, 5.9604644775390625e-08 ;  /* 0x00000001ff0c7431 */ /* 0x000fe400000001ff */
[----:B------:R-:W-:Y:S02]  /*70f0*/  IMAD.MOV.U32 R8, RZ, RZ, 0x70 ;  /* 0x00000070ff087424 */ /* 0x000fe400078e00ff */
[----:B------:R-:W-:Y:S01]  /*7100*/  IMAD.MOV.U32 R13, RZ, RZ, RZ ;  /* 0x000000ffff0d7224 */ /* 0x000fe200078e00ff */
[----:B------:R-:W3:Y:S01]  /*7110*/  LDCU.64 UR6, c[0x4][0x88] ;  /* 0x01001100ff0677ac */ /* 0x000ee20008000a00 */
[----:B------:R-:W4:Y:S01]  /*7120*/  LDCU.64 UR4, c[0x4][0x8] ;  /* 0x01000100ff0477ac */ /* 0x000f220008000a00 */
[----:B-1----:R-:W-:Y:S02]  /*7130*/  MOV R4, UR8 ;  /* 0x0000000800047c02 */ /* 0x002fe40008000f00 */
[----:B------:R-:W-:Y:S02]  /*7140*/  MOV R5, UR9 ;  /* 0x0000000900057c02 */ /* 0x000fe40008000f00 */
[----:B---3--:R-:W-:Y:S01]  /*7150*/  MOV R7, UR7 ;  /* 0x0000000700077c02 */ /* 0x008fe20008000f00 */
[----:B------:R-:W-:Y:S01]  /*7160*/  IMAD.U32 R6, RZ, RZ, UR6 ;  /* 0x00000006ff067e24 */ /* 0x000fe2000f8e00ff */
[----:B----4-:R-:W-:Y:S01]  /*7170*/  MOV R11, UR5 ;  /* 0x00000005000b7c02 */ /* 0x010fe20008000f00 */
[----:B------:R-:W-:Y:S02]  /*7180*/  IMAD.U32 R10, RZ, RZ, UR4 ;  /* 0x00000004ff0a7e24 */ /* 0x000fe4000f8e00ff */
[----:B------:R-:W-:Y:S07]  /*7190*/  LEPC R20, `(.L_x_110) ;  /* 0x000000001014794e */ /* 0x000fee0000000000 */
[----:B--2---:R-:W-:Y:S05]  /*71a0*/  CALL.ABS.NOINC R2 ;  /* 0x0000000002007343 */ /* 0x004fea0003c00000 */
.L_x_110:
[----:B------:R-:W-:Y:S05]  /*71b0*/  BSYNC.RECONVERGENT B6 ;  /* 0x0000000000067941 */ /* 0x000fea0003800200 */
.L_x_109:
[----:B------:R-:W-:Y:S02]  /*71c0*/  R2UR UR6, R56 ;  /* 0x00000000380672ca */ /* 0x000fe400000e0000 */
[----:B------:R-:W-:Y:S02]  /*71d0*/  R2UR UR5, R69 ;  /* 0x00000000450572ca */ /* 0x000fe400000e0000 */
[----:B------:R-:W-:Y:S02]  /*71e0*/  R2UR UR4, R68 ;  /* 0x00000000440472ca */ /* 0x000fe400000e0000 */
[----:B------:R-:W-:Y:S02]  /*71f0*/  ISETP.NE.U32.AND P4, PT, R50, RZ, PT ;  /* 0x000000ff3200720c */ /* 0x000fe40003f85070 */
[----:B------:R-:W-:Y:S02]  /*7200*/  ISETP.NE.U32.AND P2, PT, RZ, UR54, PT ;  /* 0x00000036ff007c0c */ /* 0x000fe4000bf45070 */
[----:B------:R-:W-:Y:S02]  /*7210*/  ISETP.NE.AND.EX P4, PT, R51, RZ, PT, P4 ;  /* 0x000000ff3300720c */ /* 0x000fe40003f85340 */
[----:B------:R-:W-:Y:S01]  /*7220*/  ISETP.NE.AND.EX P2, PT, RZ, UR55, PT, P2 ;  /* 0x00000037ff007c0c */ /* 0x000fe2000bf45320 */
[----:B------:R-:W-:Y:S02]  /*7230*/  UISETP.NE.AND UP2, UPT, UR6, URZ, UPT ;  /* 0x000000ff0600728c */ /* 0x000fe4000bf45270 */
[----:B------:R-:W-:Y:S04]  /*7240*/  UISETP.NE.U32.AND UP0, UPT, UR5, URZ, UPT ;  /* 0x000000ff0500728c */ /* 0x000fe8000bf05070 */
[----:B------:R-:W-:Y:S01]  /*7250*/  UISETP.NE.AND.EX UP1, UPT, UR4, URZ, UPT, UP0 ;  /* 0x000000ff0400728c */ /* 0x000fe2000bf25300 */
[----:B------:R-:W-:Y:S01]  /*7260*/  PLOP3.LUT P1, PT, PT, PT, UP2, 0x80, 0x8 ;  /* 0x000000000008781c */ /* 0x000fe20003f2f028 */
[----:B------:R-:W-:Y:S03]  /*7270*/  UPLOP3.LUT UP0, UPT, UPT, UPT, UPT, 0x40, 0x4 ;  /* 0x000000000004789c */ /* 0x000fe60003f0e870 */
[----:B------:R-:W-:Y:S06]  /*7280*/  @UP2 UPLOP3.LUT UP0, UPT, UPT, UPT, UP1, 0x80, 0x8 ;  /* 0x000000000008289c */ /* 0x000fec0003f0f010 */
[----:B------:R-:W-:Y:S01]  /*7290*/  PLOP3.LUT P0, PT, PT, PT, UP0, 0x80, 0x8 ;  /* 0x000000000008781c */ /* 0x000fe20003f0f008 */
[----:B------:R-:W-:Y:S01]  /*72a0*/  @!UPT UIADD3 URZ, UPT, UPT, URZ, URZ, URZ ;  /* 0x000000fffffff290 */ /* 0x000fe2000fffe0ff */
[----:B------:R-:W-:Y:S11]  /*72b0*/  BRA.U !UP1, `(.L_x_112) ;  /* 0x0000000109407547 */ /* 0x000ff6000b800000 */
[----:B------:R-:W-:Y:S01]  /*72c0*/  UISETP.NE.U32.AND UP0, UPT, UR54, URZ, UPT ;  /* 0x000000ff3600728c */ /* 0x000fe2000bf05070 */
[----:B------:R-:W-:Y:S01]  /*72d0*/  R2UR UR6, R69 ;  /* 0x00000000450672ca */ /* 0x000fe200000e0000 */
[----:B------:R-:W1:Y:S01]  /*72e0*/  LDCU.64 UR8, c[0x0][0x358] ;  /* 0x00006b00ff0877ac */ /* 0x000e620008000a00 */
[----:B------:R-:W-:Y:S02]  /*72f0*/  HFMA2 R52, -RZ, RZ, 0, 5.9604644775390625e-08 ;  /* 0x00000001ff347431 */ /* 0x000fe400000001ff */
[----:B------:R-:W-:Y:S01]  /*7300*/  IMAD.MOV.U32 R0, RZ, RZ, 0x1 ;  /* 0x00000001ff007424 */ /* 0x000fe200078e00ff */
[----:B------:R-:W-:Y:S06]  /*7310*/  UISETP.NE.AND.EX UP0, UPT, UR55, URZ, UPT, UP0 ;  /* 0x000000ff3700728c */ /* 0x000fec000bf05300 */
[----:B------:R-:W-:Y:S05]  /*7320*/  PLOP3.LUT P3, PT, PT, PT, UP0, 0x80, 0x8 ;  /* 0x000000000008781c */ /* 0x000fea0003f6f008 */
[----:B------:R-:W2:Y:S01]  /*7330*/  @UP0 LDCU.64 UR4, c[0x0][0x888] ;  /* 0x00011100ff0407ac */ /* 0x000ea20008000a00 */
[----:B------:R-:W-:Y:S07]  /*7340*/  @UP0 UIMAD UR6, UR60, UR6, URZ ;  /* 0x000000063c0602a4 */ /* 0x000fee000f8e02ff */
[----:B------:R-:W-:Y:S01]  /*7350*/  @!P3 PRMT R52, R0, 0x7610, R52 ;  /* 0x000076100034b816 */ /* 0x000fe20000000034 */
[----:B--2---:R-:W-:Y:S06]  /*7360*/  @UP0 UIMAD.WIDE UR4, UR6, 0x4, UR4 ;  /* 0x00000004060408a5 */ /* 0x004fec000f8e0204 */
[----:B------:R-:W-:Y:S02]  /*7370*/  IMAD.U32 R2, RZ, RZ, UR4 ;  /* 0x00000004ff027e24 */ /* 0x000fe4000f8e00ff */
[----:B------:R-:W-:Y:S03]  /*7380*/  IMAD.U32 R3, RZ, RZ, UR5 ;  /* 0x00000005ff037e24 */ /* 0x000fe6000f8e00ff */
[----:B------:R-:W2:Y:S02]  /*7390*/  @!UP0 LDCU UR4, c[0x0][0x880] ;  /* 0x00011000ff0487ac */ /* 0x000ea40008000800 */
[----:B-1---5:R1:W5:Y:S02]  /*73a0*/  @P3 LDG.E R27, desc[UR8][R2.64] ;  /* 0x00000008021b3981 */ /* 0x022364000c1e1900 */
[----:B-12---:R-:W-:Y:S02]  /*73b0*/  @!P3 MOV R27, UR4 ;  /* 0x00000004001bbc02 */ /* 0x006fe40008000f00 */
.L_x_112:
[----:B------:R-:W-:Y:S05]  /*73c0*/  @!P4 BRA `(.L_x_113) ;  /* 0x000000000024c947 */ /* 0x000fea0003800000 */
[----:B------:R-:W-:Y:S01]  /*73d0*/  ISETP.NE.U32.AND P3, PT, R48, RZ, PT ;  /* 0x000000ff3000720c */ /* 0x000fe20003f65070 */
[----:B------:R-:W1:Y:S03]  /*73e0*/  LDCU.64 UR4, c[0x0][0x358] ;  /* 0x00006b00ff0477ac */ /* 0x000e660008000a00 */
[----:B------:R-:W-:Y:S11]  /*73f0*/  ISETP.NE.AND.EX P3, PT, R49, RZ, PT, P3 ;  /* 0x000000ff3100720c */ /* 0x000ff60003f65330 */
[----:B------:R-:W-:Y:S02]  /*7400*/  @!UPT UIADD3 URZ, UPT, UPT, URZ, URZ, URZ ;  /* 0x000000fffffff290 */ /* 0x000fe4000fffe0ff */
[----:B------:R-:W2:Y:S01]  /*7410*/  @P3 LDC.64 R2, c[0x0][0x8a8] ;  /* 0x00022a00ff023b82 */ /* 0x000ea20000000a00 */
[----:B------:R-:W-:Y:S04]  /*7420*/  @P3 IMAD R0, R50, UR60, RZ ;  /* 0x0000003c32003c24 */ /* 0x000fe8000f8e02ff */
[----:B--2---:R-:W-:Y:S05]  /*7430*/  @P3 IMAD.WIDE R2, R0, 0x4, R2 ;  /* 0x0000000400023825 */ /* 0x004fea00078e0202 */
[----:B-1---5:R1:W5:Y:S02]  /*7440*/  @P3 LDG.E R24, desc[UR4][R2.64] ;  /* 0x0000000402183981 */ /* 0x022364000c1e1900 */
[----:B-1----:R-:W2:Y:S02]  /*7450*/  @!P3 LDC R24, c[0x0][0x8a0] ;  /* 0x00022800ff18bb82 */ /* 0x002ea40000000800 */
.L_x_113:
[----:B-----5:R-:W-:Y:S01]  /*7460*/  FSETP.NEU.AND P3, PT, R27, RZ, PT ;  /* 0x000000ff1b00720b */ /* 0x020fe20003f6d000 */
[----:B------:R-:W-:Y:S01]  /*7470*/  BSSY B1, `(.L_x_114) ;  /* 0x0000038000017945 */ /* 0x000fe20003800000 */
[----:B------:R-:W-:Y:S01]  /*7480*/  SEL R3, RZ, 0xffffffff, P2 ;  /* 0xffffffffff037807 */ /* 0x000fe20001000000 */
[----:B------:R-:W-:Y:S01]  /*7490*/  IMAD.MOV.U32 R74, RZ, RZ, 0x1 ;  /* 0x00000001ff4a7424 */ /* 0x000fe200078e00ff */
[----:B------:R-:W-:Y:S01]  /*74a0*/  @P1 LOP3.LUT P2, RZ, R52, 0xff, RZ, 0xc0, !PT ;  /* 0x000000ff34ff1812 */ /* 0x000fe2000784c0ff */
[----:B------:R-:W-:Y:S01]  /*74b0*/  IMAD R25, R22, 0x80, R23 ;  /* 0x0000008016197824 */ /* 0x000fe200078e0217 */
[----:B------:R-:W-:Y:S01]  /*74c0*/  @P1 SEL R0, RZ, 0xffffffff, P3 ;  /* 0xffffffffff001807 */ /* 0x000fe20001800000 */
[----:B------:R-:W-:Y:S01]  /*74d0*/  IMAD R60, R66, -0x10, R64 ;  /* 0xfffffff0423c7824 */ /* 0x000fe200078e0240 */
[----:B------:R-:W-:Y:S01]  /*74e0*/  LEA R73, R22, UR43, 0x3 ;  /* 0x0000002b16497c11 */ /* 0x000fe2000f8e18ff */
[----:B------:R-:W-:Y:S01]  /*74f0*/  IMAD.MOV.U32 R26, RZ, RZ, RZ ;  /* 0x000000ffff1a7224 */ /* 0x000fe200078e00ff */
[C---:B------:R-:W-:Y:S02]  /*7500*/  @P0 SEL R0, R3.reuse, R0, !P2 ;  /* 0x0000000003000207 */ /* 0x040fe40005000000 */
[----:B------:R-:W-:Y:S02]  /*7510*/  CS2R R38, SRZ ;  /* 0x0000000000267805 */ /* 0x000fe4000001ff00 */
[----:B------:R-:W-:Y:S02]  /*7520*/  PLOP3.LUT P2, PT, PT, PT, UP1, 0x80, 0x8 ;  /* 0x000000000008781c */ /* 0x000fe40003f4f018 */
[----:B------:R-:W-:Y:S02]  /*7530*/  CS2R R36, SRZ ;  /* 0x0000000000247805 */ /* 0x000fe4000001ff00 */
[----:B------:R-:W-:Y:S02]  /*7540*/  @P1 LOP3.LUT R0, R0, 0x1, RZ, 0xc0, !PT ;  /* 0x0000000100001812 */ /* 0x000fe400078ec0ff */
[----:B------:R-:W-:Y:S02]  /*7550*/  CS2R R34, SRZ ;  /* 0x0000000000227805 */ /* 0x000fe4000001ff00 */
[----:B------:R-:W-:Y:S02]  /*7560*/  LOP3.LUT P4, R58, R52, 0xff, RZ, 0xc0, !PT ;  /* 0x000000ff343a7812 */ /* 0x000fe4000788c0ff */
[----:B------:R-:W-:Y:S02]  /*7570*/  CS2R R32, SRZ ;  /* 0x0000000000207805 */ /* 0x000fe4000001ff00 */
[----:B------:R-:W-:Y:S02]  /*7580*/  ISETP.NE.U32.OR P5, PT, R0, 0x1, !P1 ;  /* 0x000000010000780c */ /* 0x000fe40004fa5470 */
[----:B------:R-:W-:Y:S02]  /*7590*/  CS2R R42, SRZ ;  /* 0x00000000002a7805 */ /* 0x000fe4000001ff00 */
[----:B------:R-:W-:Y:S02]  /*75a0*/  SEL R2, RZ, 0xffffffff, P3 ;  /* 0xffffffffff027807 */ /* 0x000fe40001800000 */
[----:B------:R-:W-:Y:S02]  /*75b0*/  CS2R R40, SRZ ;  /* 0x0000000000287805 */ /* 0x000fe4000001ff00 */
[----:B------:R-:W-:Y:S02]  /*75c0*/  P2R R72, PR, RZ, 0x20 ;  /* 0x00000020ff487803 */ /* 0x000fe40000000000 */
[----:B------:R-:W-:Y:S02]  /*75d0*/  CS2R R46, SRZ ;  /* 0x00000000002e7805 */ /* 0x000fe4000001ff00 */
[----:B------:R-:W-:Y:S02]  /*75e0*/  CS2R R44, SRZ ;  /* 0x00000000002c7805 */ /* 0x000fe4000001ff00 */
[----:B------:R-:W-:Y:S04]  /*75f0*/  @P2 SEL R2, R3, R2, !P4 ;  /* 0x0000000203022207 */ /* 0x000fe80006000000 */
[----:B------:R-:W-:Y:S02]  /*7600*/  LOP3.LUT R2, R2, 0x1, RZ, 0xc0, !PT ;  /* 0x0000000102027812 */ /* 0x000fe400078ec0ff */
[----:B------:R-:W-:Y:S02]  /*7610*/  @P5 SHF.L.U32 R0, RZ, 0x1f, RZ ;  /* 0x0000001fff005819 */ /* 0x000fe400000006ff */
[----:B------:R-:W-:Y:S02]  /*7620*/  ISETP.NE.U32.AND P2, PT, R2, 0x1, PT ;  /* 0x000000010200780c */ /* 0x000fe40003f45070 */
[----:B------:R1:W3:Y:S02]  /*7630*/  @P5 SYNCS.PHASECHK.TRANS64.TRYWAIT P1, [UR43+0x20], R0 ;  /* 0x00002000ff0055a7 */ /* 0x0002e4000802112b */
[----:B------:R-:W-:Y:S02]  /*7640*/  P2R R75, PR, RZ, 0x4 ;  /* 0x00000004ff4b7803 */ /* 0x000fe40000000000 */
[----:B-1----:R-:W-:Y:S04]  /*7650*/  SHF.L.U32 R0, R62, 0x1f, RZ ;  /* 0x0000001f3e007819 */ /* 0x002fe800000006ff */
[----:B------:R1:W4:Y:S01]  /*7660*/  SYNCS.PHASECHK.TRANS64.TRYWAIT P0, [R73+URZ+0x90], R0 ;  /* 0x00009000490075a7 */ /* 0x00032200080011ff */
[----:B---3--:R-:W-:Y:S01]  /*7670*/  @P5 SEL R74, RZ, 0x1, !P1 ;  /* 0x00000001ff4a5807 */ /* 0x008fe20004800000 */
[----:B-1----:R-:W-:Y:S06]  /*7680*/  @!P5 BRA `(.L_x_115) ;  /* 0x000000000058d947 */ /* 0x002fec0003800000 */
[----:B------:R-:W-:Y:S01]  /*7690*/  IMAD.MOV.U32 R39, RZ, RZ, RZ ;  /* 0x000000ffff277224 */ /* 0x000fe200078e00ff */
[----:B------:R-:W-:Y:S01]  /*76a0*/  ISETP.NE.AND P1, PT, R74, RZ, PT ;  /* 0x000000ff4a00720c */ /* 0x000fe20003f25270 */
[----:B------:R-:W-:Y:S01]  /*76b0*/  BSSY B0, `(.L_x_116) ;  /* 0x000000c000007945 */ /* 0x000fe20003800000 */
[----:B------:R-:W-:Y:S02]  /*76c0*/  CS2R R46, SRZ ;  /* 0x00000000002e7805 */ /* 0x000fe4000001ff00 */
[----:B------:R-:W-:Y:S02]  /*76d0*/  CS2R R44, SRZ ;  /* 0x00000000002c7805 */ /* 0x000fe4000001ff00 */
[----:B------:R-:W-:Y:S02]  /*76e0*/  CS2R R42, SRZ ;  /* 0x00000000002a7805 */ /* 0x000fe4000001ff00 */
[----:B------:R-:W-:Y:S02]  /*76f0*/  CS2R R40, SRZ ;  /* 0x0000000000287805 */ /* 0x000fe4000001ff00 */
[----:B------:R-:W-:Y:S02]  /*7700*/  CS2R R34, SRZ ;  /* 0x0000000000227805 */ /* 0x000fe4000001ff00 */
[----:B------:R-:W-:Y:S02]  /*7710*/  CS2R R32, SRZ ;  /* 0x0000000000207805 */ /* 0x000fe4000001ff00 */
[----:B------:R-:W-:Y:S01]  /*7720*/  CS2R R36, SRZ ;  /* 0x0000000000247805 */ /* 0x000fe2000001ff00 */
[----:B------:R-:W-:Y:S06]  /*7730*/  @P1 BRA `(.L_x_117) ;  /* 0x00000000000c1947 */ /* 0x000fec0003800000 */
[----:B------:R-:W-:Y:S04]  /*7740*/  SHF.L.U32 R3, RZ, 0x1f, RZ ;  /* 0x0000001fff037819 */ /* 0x000fe800000006ff */
[----:B------:R-:W1:Y:S02]  /*7750*/  SYNCS.PHASECHK.TRANS64.TRYWAIT P1, [UR43+0x20], R3 ;  /* 0x00002003ff0075a7 */ /* 0x000e64000802112b */
[----:B-1----:R-:W-:Y:S05]  /*7760*/  @!P1 BRA `(.L_x_118) ;  /* 0x0000005800a49947 */ /* 0x002fea0003800000 */
.L_x_117:
[----:B------:R-:W-:Y:S05]  /*7770*/  BSYNC B0 ;  /* 0x0000000000007941 */ /* 0x000fea0003800000 */
.L_x_116:
[----:B------:R-:W-:Y:S01]  /*7780*/  ISETP.NE.AND P1, PT, R75, RZ, PT ;  /* 0x000000ff4b00720c */ /* 0x000fe20003f25270 */
[----:B------:R-:W-:Y:S11]  /*7790*/  HFMA2 R26, -RZ, RZ, 0, 5.9604644775390625e-08 ;  /* 0x00000001ff1a7431 */ /* 0x000ff600000001ff */
[----:B------:R-:W-:Y:S01]  /*77a0*/  @!UPT UIADD3 URZ, UPT, UPT, URZ, URZ, URZ ;  /* 0x000000fffffff290 */ /* 0x000fe2000fffe0ff */
[----:B------:R3:W1:Y:S04]  /*77b0*/  @P1 LDS.128 R44, [R65] ;  /* 0x00000000412c1984 */ /* 0x0006680000000c00 */
[----:B------:R3:W1:Y:S04]  /*77c0*/  @P1 LDS.128 R40, [R64+0x10] ;  /* 0x0000100040281984 */ /* 0x0006680000000c00 */
[----:B------:R3:W1:Y:S04]  /*77d0*/  @P1 LDS.128 R32, [R63+0x20] ;  /* 0x000020003f201984 */ /* 0x0006680000000c00 */
[----:B------:R3:W1:Y:S02]  /*77e0*/  @P1 LDS.128 R36, [R60+0x30] ;  /* 0x000030003c241984 */ /* 0x0006640000000c00 */
.L_x_115:
[----:B------:R-:W-:Y:S05]  /*77f0*/  BSYNC B1 ;  /* 0x0000000000017941 */ /* 0x000fea0003800000 */
.L_x_114:
[----:B-1----:R-:W-:Y:S04]  /*7800*/  SHF.R.U32.HI R2, RZ, 0x15, R25 ;  /* 0x00000015ff027819 */ /* 0x002fe80000011619 */
[----:B------:R-:W-:Y:S01]  /*7810*/  LOP3.LUT P1, RZ, R2, 0x3, R53, 0x48, !PT ;  /* 0x0000000302ff7812 */ /* 0x000fe20007824835 */
[----:B------:R-:W-:Y:S01]  /*7820*/  @!UPT UIADD3 URZ, UPT, UPT, URZ, URZ, URZ ;  /* 0x000000fffffff290 */ /* 0x000fe2000fffe0ff */
[----:B----4-:R-:W-:Y:S11]  /*7830*/  @P0 BRA `(.L_x_119) ;  /* 0x0000000000080947 */ /* 0x010ff60003800000 */
[----:B------:R-:W1:Y:S02]  /*7840*/  SYNCS.PHASECHK.TRANS64.TRYWAIT P0, [R73+URZ+0x90], R0 ;  /* 0x00009000490075a7 */ /* 0x000e6400080011ff */
[----:B-1----:R-:W-:Y:S05]  /*7850*/  @!P0 BRA `(.L_x_120) ;  /* 0x0000005800808947 */ /* 0x002fea0003800000 */
.L_x_119:
[----:B------:R-:W-:Y:S05]  /*7860*/  @!P1 BRA `(.L_x_121) ;  /* 0x0000000000409947 */ /* 0x000fea0003800000 */
[----:B------:R-:W4:Y:S01]  /*7870*/  LDCU.64 UR8, c[0x4][0x70] ;  /* 0x01000e00ff0877ac */ /* 0x000f220008000a00 */
[----:B------:R-:W-:Y:S01]  /*7880*/  MOV R3, 0x0 ;  /* 0x0000000000037802 */ /* 0x000fe20000000f00 */
[----:B------:R-:W-:Y:S02]  /*7890*/  HFMA2 R12, -RZ, RZ, 0, 5.9604644775390625e-08 ;  /* 0x00000001ff0c7431 */ /* 0x000fe400000001ff */
[----:B------:R-:W-:Y:S02]  /*78a0*/  IMAD.MOV.U32 R8, RZ, RZ, 0x192 ;  /* 0x00000192ff087424 */ /* 0x000fe400078e00ff */
[----:B------:R-:W-:Y:S01]  /*78b0*/  IMAD.MOV.U32 R13, RZ, RZ, RZ ;  /* 0x000000ffff0d7224 */ /* 0x000fe200078e00ff */
[----:B------:R-:W5:Y:S01]  /*78c0*/  LDCU.64 UR6, c[0x4][0x78] ;  /* 0x01000f00ff0677ac */ /* 0x000f620008000a00 */
[----:B------:R-:W1:Y:S01]  /*78d0*/  LDC.64 R2, c[0x4][R3] ;  /* 0x0100000003027b82 */ /* 0x000e620000000a00 */
[----:B------:R-:W2:Y:S01]  /*78e0*/  LDCU.64 UR4, c[0x4][0x10] ;  /* 0x01000200ff0477ac */ /* 0x000ea20008000a00 */
[----:B----4-:R-:W-:Y:S01]  /*78f0*/  MOV R5, UR9 ;  /* 0x0000000900057c02 */ /* 0x010fe20008000f00 */
[----:B------:R-:W-:Y:S01]  /*7900*/  IMAD.U32 R4, RZ, RZ, UR8 ;  /* 0x00000008ff047e24 */ /* 0x000fe2000f8e00ff */
[----:B-----5:R-:W-:Y:S01]  /*7910*/  MOV R7, UR7 ;  /* 0x0000000700077c02 */ /* 0x020fe20008000f00 */
[----:B------:R-:W-:Y:S01]  /*7920*/  IMAD.U32 R6, RZ, RZ, UR6 ;  /* 0x00000006ff067e24 */ /* 0x000fe2000f8e00ff */
[----:B--2---:R-:W-:Y:S01]  /*7930*/  MOV R11, UR5 ;  /* 0x00000005000b7c02 */ /* 0x004fe20008000f00 */
[----:B------:R-:W-:Y:S02]  /*7940*/  IMAD.U32 R10, RZ, RZ, UR4 ;  /* 0x00000004ff0a7e24 */ /* 0x000fe4000f8e00ff */
[----:B------:R-:W-:Y:S07]  /*7950*/  LEPC R20, `(.L_x_121) ;  /* 0x000000001014794e */ /* 0x000fee0000000000 */
[----:B-1-3--:R-:W-:Y:S05]  /*7960*/  CALL.ABS.NOINC R2 ;  /* 0x0000000002007343 */ /* 0x00afea0003c00000 */
.L_x_121:
[----:B------:R-:W-:Y:S01]  /*7970*/  LOP3.LUT R20, R44, 0xffffe000, RZ, 0xc0, !PT ;  /* 0xffffe0002c147812 */ /* 0x000fe200078ec0ff */
[----:B------:R-:W-:Y:S05]  /*7980*/  WARPSYNC.ALL ;  /* 0x0000000000007948 */ /* 0x000fea0003800000 */
[----:B------:R-:W-:Y:S01]  /*7990*/  R2UR UR4, R25 ;  /* 0x00000000190472ca */ /* 0x000fe200000e0000 */
[----:B------:R-:W-:Y:S01]  /*79a0*/  BSSY.RECONVERGENT B0, `(.L_x_122) ;  /* 0x0000058000007945 */ /* 0x000fe20003800200 */
[----:B------:R-:W-:Y:S11]  /*79b0*/  ISETP.NE.AND P0, PT, R67, RZ, PT ;  /* 0x000000ff4300720c */ /* 0x000ff60003f05270 */
[----:B------:R-:W1:Y:S02]  /*79c0*/  LDTM.x16 R4, tmem[UR4] ;  /* 0x00000004000479ee */ /* 0x000e640008240000 */
[C---:B-12---:R-:W-:Y:S01]  /*79d0*/  FMUL R0, R24.reuse, R4 ;  /* 0x0000000418007220 */ /* 0x046fe20000400000 */
[C---:B------:R-:W-:Y:S01]  /*79e0*/  FMUL R2, R24.reuse, R5 ;  /* 0x0000000518027220 */ /* 0x040fe20000400000 */
[C---:B------:R-:W-:Y:S01]  /*79f0*/  FMUL R4, R24.reuse, R8 ;  /* 0x0000000818047220 */ /* 0x040fe20000400000 */
[C---:B------:R-:W-:Y:S01]  /*7a00*/  FMUL R5, R24.reuse, R9 ;  /* 0x0000000918057220 */ /* 0x040fe20000400000 */
[C---:B------:R-:W-:Y:S01]  /*7a10*/  FMUL R8, R24.reuse, R12 ;  /* 0x0000000c18087220 */ /* 0x040fe20000400000 */
[C---:B------:R-:W-:Y:S01]  /*7a20*/  FMUL R9, R24.reuse, R13 ;  /* 0x0000000d18097220 */ /* 0x040fe20000400000 */
[C---:B------:R-:W-:Y:S01]  /*7a30*/  FMUL R12, R24.reuse, R16 ;  /* 0x00000010180c7220 */ /* 0x040fe20000400000 */
[----:B------:R-:W-:Y:S01]  /*7a40*/  LOP3.LUT R16, R45, 0xffffe000, RZ, 0xc0, !PT ;  /* 0xffffe0002d107812 */ /* 0x000fe200078ec0ff */
[----:B------:R-:W-:Y:S01]  /*7a50*/  FMUL R13, R24, R17 ;  /* 0x00000011180d7220 */ /* 0x000fe20000400000 */
[----:B------:R-:W-:Y:S01]  /*7a60*/  LOP3.LUT R17, R46, 0xffffe000, RZ, 0xc0, !PT ;  /* 0xffffe0002e117812 */ /* 0x000fe200078ec0ff */
[----:B------:R-:W-:Y:S01]  /*7a70*/  FFMA R28, R27, R20, R0 ;  /* 0x000000141b1c7223 */ /* 0x000fe20000000000 */
[----:B------:R-:W-:Y:S01]  /*7a80*/  LOP3.LUT R0, R47, 0xffffe000, RZ, 0xc0, !PT ;  /* 0xffffe0002f007812 */ /* 0x000fe200078ec0ff */
[C---:B------:R-:W-:Y:S01]  /*7a90*/  FMUL R3, R24.reuse, R6 ;  /* 0x0000000618037220 */ /* 0x040fe20000400000 */
[C---:B------:R-:W-:Y:S01]  /*7aa0*/  FMUL R6, R24.reuse, R10 ;  /* 0x0000000a18067220 */ /* 0x040fe20000400000 */
[C---:B------:R-:W-:Y:S01]  /*7ab0*/  FMUL R7, R24.reuse, R7 ;  /* 0x0000000718077220 */ /* 0x040fe20000400000 */
[----:B------:R-:W-:Y:S01]  /*7ac0*/  F2FP.TF32.F32.PACK_B R28, R28 ;  /* 0x0000001cff1c723e */ /* 0x000fe200024050ff */
[C---:B------:R-:W-:Y:S01]  /*7ad0*/  FMUL R10, R24.reuse, R14 ;  /* 0x0000000e180a7220 */ /* 0x040fe20000400000 */
[----:B------:R-:W-:Y:S01]  /*7ae0*/  FMUL R14, R24, R18 ;  /* 0x00000012180e7220 */ /* 0x000fe20000400000 */
[----:B------:R-:W-:Y:S01]  /*7af0*/  LOP3.LUT R18, R40, 0xffffe000, RZ, 0xc0, !PT ;  /* 0xffffe00028127812 */ /* 0x000fe200078ec0ff */
[----:B------:R-:W-:Y:S01]  /*7b00*/  FFMA R29, R27, R16, R2 ;  /* 0x000000101b1d7223 */ /* 0x000fe20000000002 */
[----:B------:R-:W-:Y:S01]  /*7b10*/  LOP3.LUT R2, R41, 0xffffe000, RZ, 0xc0, !PT ;  /* 0xffffe00029027812 */ /* 0x000fe200078ec0ff */
[----:B------:R-:W-:Y:S01]  /*7b20*/  FFMA R30, R27, R17, R3 ;  /* 0x000000111b1e7223 */ /* 0x000fe20000000003 */
[----:B------:R-:W-:Y:S01]  /*7b30*/  LOP3.LUT R3, R43, 0xffffe000, RZ, 0xc0, !PT ;  /* 0xffffe0002b037812 */ /* 0x000fe200078ec0ff */
[C---:B------:R-:W-:Y:S01]  /*7b40*/  FFMA R31, R27.reuse, R0, R7 ;  /* 0x000000001b1f7223 */ /* 0x040fe20000000007 */
[----:B------:R-:W-:Y:S01]  /*7b50*/  LOP3.LUT R0, R42, 0xffffe000, RZ, 0xc0, !PT ;  /* 0xffffe0002a007812 */ /* 0x000fe200078ec0ff */
[C---:B------:R-:W-:Y:S01]  /*7b60*/  FFMA R4, R27.reuse, R18, R4 ;  /* 0x000000121b047223 */ /* 0x040fe20000000004 */
[----:B------:R-:W-:Y:S01]  /*7b70*/  F2FP.TF32.F32.PACK_B R29, R29 ;  /* 0x0000001dff1d723e */ /* 0x000fe200024050ff */
[C---:B------:R-:W-:Y:S01]  /*7b80*/  FFMA R5, R27.reuse, R2, R5 ;  /* 0x000000021b057223 */ /* 0x040fe20000000005 */
[----:B------:R-:W-:Y:S01]  /*7b90*/  FMUL R11, R24, R11 ;  /* 0x0000000b180b7220 */ /* 0x000fe20000400000 */
[----:B------:R-:W-:Y:S01]  /*7ba0*/  F2FP.TF32.F32.PACK_B R30, R30 ;  /* 0x0000001eff1e723e */ /* 0x000fe200024050ff */
[C---:B------:R-:W-:Y:S01]  /*7bb0*/  FFMA R6, R27.reuse, R0, R6 ;  /* 0x000000001b067223 */ /* 0x040fe20000000006 */
[----:B------:R-:W-:Y:S01]  /*7bc0*/  F2FP.TF32.F32.PACK_B R31, R31 ;  /* 0x0000001fff1f723e */ /* 0x000fe200024050ff */
[----:B------:R-:W-:Y:S01]  /*7bd0*/  FFMA R7, R27, R3, R11 ;  /* 0x000000031b077223 */ /* 0x000fe2000000000b */
[----:B------:R-:W-:Y:S01]  /*7be0*/  LOP3.LUT R2, R32, 0xffffe000, RZ, 0xc0, !PT ;  /* 0xffffe00020027812 */ /* 0x000fe200078ec0ff */
[----:B------:R-:W-:Y:S01]  /*7bf0*/  FMUL R15, R24, R15 ;  /* 0x0000000f180f7220 */ /* 0x000fe20000400000 */
[----:B------:R-:W-:Y:S01]  /*7c00*/  LOP3.LUT R16, R33, 0xffffe000, RZ, 0xc0, !PT ;  /* 0xffffe00021107812 */ /* 0x000fe200078ec0ff */
[----:B------:R1:W-:Y:S01]  /*7c10*/  STS.128 [R65], R28 ;  /* 0x0000001c41007388 */ /* 0x0003e20000000c00 */
[----:B------:R-:W-:Y:S01]  /*7c20*/  LOP3.LUT R0, R34, 0xffffe000, RZ, 0xc0, !PT ;  /* 0xffffe00022007812 */ /* 0x000fe200078ec0ff */
[----:B------:R-:W-:Y:S01]  /*7c30*/  FFMA R8, R27, R2, R8 ;  /* 0x000000021b087223 */ /* 0x000fe20000000008 */
[----:B------:R-:W-:Y:S01]  /*7c40*/  LOP3.LUT R2, R35, 0xffffe000, RZ, 0xc0, !PT ;  /* 0xffffe00023027812 */ /* 0x000fe200078ec0ff */
[C---:B------:R-:W-:Y:S01]  /*7c50*/  FFMA R9, R27.reuse, R16, R9 ;  /* 0x000000101b097223 */ /* 0x040fe20000000009 */
[----:B------:R-:W-:Y:S01]  /*7c60*/  F2FP.TF32.F32.PACK_B R4, R4 ;  /* 0x00000004ff04723e */ /* 0x000fe200024050ff */
[C---:B------:R-:W-:Y:S01]  /*7c70*/  FFMA R10, R27.reuse, R0, R10 ;  /* 0x000000001b0a7223 */ /* 0x040fe2000000000a */
[----:B------:R-:W-:Y:S01]  /*7c80*/  F2FP.TF32.F32.PACK_B R5, R5 ;  /* 0x00000005ff05723e */ /* 0x000fe200024050ff */
[----:B------:R-:W-:Y:S01]  /*7c90*/  FFMA R11, R27, R2, R15 ;  /* 0x000000021b0b7223 */ /* 0x000fe2000000000f */
[----:B------:R-:W-:Y:S01]  /*7ca0*/  F2FP.TF32.F32.PACK_B R6, R6 ;  /* 0x00000006ff06723e */ /* 0x000fe200024050ff */
[----:B------:R-:W-:Y:S01]  /*7cb0*/  FMUL R19, R24, R19 ;  /* 0x0000001318137220 */ /* 0x000fe20000400000 */
[----:B------:R-:W-:Y:S02]  /*7cc0*/  F2FP.TF32.F32.PACK_B R7, R7 ;  /* 0x00000007ff07723e */ /* 0x000fe400024050ff */
[----:B------:R-:W-:Y:S02]  /*7cd0*/  LOP3.LUT R3, R36, 0xffffe000, RZ, 0xc0, !PT ;  /* 0xffffe00024037812 */ /* 0x000fe400078ec0ff */
[----:B------:R-:W-:Y:S01]  /*7ce0*/  LOP3.LUT R0, R37, 0xffffe000, RZ, 0xc0, !PT ;  /* 0xffffe00025007812 */ /* 0x000fe200078ec0ff */
[----:B------:R1:W-:Y:S01]  /*7cf0*/  STS.128 [R64+0x10], R4 ;  /* 0x0000100440007388 */ /* 0x0003e20000000c00 */
        /* <DEDUP_REMOVED lines=8> */
[----:B------:R-:W-:Y:S02]  /*7d80*/  F2FP.TF32.F32.PACK_B R10, R10 ;  /* 0x0000000aff0a723e */ /* 0x000fe400024050ff */
[----:B------:R-:W-:Y:S02]  /*7d90*/  F2FP.TF32.F32.PACK_B R11, R11 ;  /* 0x0000000bff0b723e */ /* 0x000fe400024050ff */
[----:B------:R-:W-:Y:S02]  /*7da0*/  F2FP.TF32.F32.PACK_B R12, R12 ;  /* 0x0000000cff0c723e */ /* 0x000fe400024050ff */
[----:B------:R-:W-:Y:S01]  /*7db0*/  F2FP.TF32.F32.PACK_B R13, R13 ;  /* 0x0000000dff0d723e */ /* 0x000fe200024050ff */
[----:B------:R1:W-:Y:S01]  /*7dc0*/  STS.128 [R63+0x20], R8 ;  /* 0x000020083f007388 */ /* 0x0003e20000000c00 */
[----:B------:R-:W-:Y:S02]  /*7dd0*/  F2FP.TF32.F32.PACK_B R14, R14 ;  /* 0x0000000eff0e723e */ /* 0x000fe400024050ff */
[----:B------:R-:W-:Y:S05]  /*7de0*/  F2FP.TF32.F32.PACK_B R15, R15 ;  /* 0x0000000fff0f723e */ /* 0x000fea00024050ff */
[----:B------:R1:W-:Y:S01]  /*7df0*/  STS.128 [R60+0x30], R12 ;  /* 0x0000300c3c007388 */ /* 0x0003e20000000c00 */
[----:B------:R-:W-:Y:S01]  /*7e00*/  @!PT LDS RZ, [RZ] ;  /* 0x00000000fffff984 */ /* 0x000fe20000000800 */
[----:B------:R-:W-:Y:S01]  /*7e10*/  @!PT LDS RZ, [RZ] ;  /* 0x00000000fffff984 */ /* 0x000fe20000000800 */
[----:B------:R-:W-:Y:S01]  /*7e20*/  @!PT LDS RZ, [RZ] ;  /* 0x00000000fffff984 */ /* 0x000fe20000000800 */
[----:B------:R-:W-:Y:S01]  /*7e30*/  @!PT LDS RZ, [RZ] ;  /* 0x00000000fffff984 */ /* 0x000fe20000000800 */
[----:B------:R2:W-:Y:S07]  /*7e40*/  MEMBAR.ALL.CTA ;  /* 0x0000000000007992 */ /* 0x0005ee0000008000 */
[----:B--2---:R-:W2:Y:S02]  /*7e50*/  FENCE.VIEW.ASYNC.S ;  /* 0x00000000000073c6 */ /* 0x004ea40000000000 */
[----:B--2---:R-:W-:Y:S06]  /*7e60*/  BAR.SYNC.DEFER_BLOCKING 0x1, 0x80 ;  /* 0x0042000000007b1d */ /* 0x004fec0000010000 */
[----:B------:R-:W-:Y:S05]  /*7e70*/  @P0 BRA `(.L_x_123) ;  /* 0x0000000000280947 */ /* 0x000fea0003800000 */
[----:B------:R-:W-:Y:S01]  /*7e80*/  UIADD3 UR4, UPT, UPT, UR43, 0x200, URZ ;  /* 0x000002002b047890 */ /* 0x000fe2000fffe0ff */
[----:B------:R-:W-:Y:S05]  /*7e90*/  UMOV UR51, UR60 ;  /* 0x0000003c00337c82 */ /* 0x000fea0008000000 */
[----:B------:R-:W-:Y:S01]  /*7ea0*/  MOV R57, UR4 ;  /* 0x0000000400397c02 */ /* 0x000fe20008000f00 */
[----:B------:R-:W-:Y:S03]  /*7eb0*/  UIADD3 UR4, UP0, UPT, UR52, 0x680, URZ ;  /* 0x0000068034047890 */ /* 0x000fe6000ff1e0ff */
[----:B------:R-:W-:Y:S01]  /*7ec0*/  R2UR UR48, R57 ;  /* 0x00000000393072ca */ /* 0x000fe200000e0000 */
[----:B------:R-:W-:Y:S11]  /*7ed0*/  UIADD3.X UR5, UPT, UPT, URZ, UR53, URZ, UP0, !UPT ;  /* 0x00000035ff057290 */ /* 0x000ff600087fe4ff */
[----:B------:R-:W-:Y:S01]  /*7ee0*/  @!UPT UIADD3 URZ, UPT, UPT, URZ, URZ, URZ ;  /* 0x000000fffffff290 */ /* 0x000fe2000fffe0ff */
[----:B------:R2:W-:Y:S01]  /*7ef0*/  UTMASTG.3D [UR48], [UR4] ;  /* 0x00000030040073b5 */ /* 0x0005e20008010000 */
[----:B------:R0:W-:Y:S01]  /*7f00*/  UTMACMDFLUSH ;  /* 0x00000000000079b7 */ /* 0x0001e20000000000 */
[----:B--2---:R-:W-:Y:S04]  /*7f10*/  DEPBAR.LE SB0, 0x1 ;  /* 0x000080400000791a */ /* 0x004fe80000000000 */
.L_x_123:
[----:B------:R-:W-:Y:S05]  /*7f20*/  BSYNC.RECONVERGENT B0 ;  /* 0x0000000000007941 */ /* 0x000fea0003800200 */
.L_x_122:
[----:B------:R-:W-:Y:S01]  /*7f30*/  BAR.SYNC.DEFER_BLOCKING 0x1, 0x80 ;  /* 0x0042000000007b1d */ /* 0x000fe20000010000 */
[----:B------:R-:W-:Y:S01]  /*7f40*/  ISETP.NE.AND P1, PT, R72, RZ, PT ;  /* 0x000000ff4800720c */ /* 0x000fe20003f25270 */
[----:B------:R-:W-:Y:S01]  /*7f50*/  UISETP.NE.AND UP0, UPT, UR47, URZ, UPT ;  /* 0x000000ff2f00728c */ /* 0x000fe2000bf05270 */
[----:B------:R-:W-:Y:S11]  /*7f60*/  LEA R2, R26, UR43, 0x3 ;  /* 0x0000002b1a027c11 */ /* 0x000ff6000f8e18ff */
[----:B------:R-:W-:Y:S01]  /*7f70*/  @P1 SHF.L.U32 R3, RZ, 0x1f, RZ ;  /* 0x0000001fff031819 */ /* 0x000fe200000006ff */
[----:B------:R-:W-:Y:S06]  /*7f80*/  BRA.U !UP0, `(.L_x_124) ;  /* 0x0000000108247547 */ /* 0x000fec000b800000 */
[----:B-1----:R-:W-:Y:S01]  /*7f90*/  IMAD.U32 R4, RZ, RZ, UR46 ;  /* 0x0000002eff047e24 */ /* 0x002fe2000f8e00ff */
[----:B------:R-:W-:Y:S01]  /*7fa0*/  MOV R0, UR62 ;  /* 0x0000003e00007c02 */ /* 0x000fe20008000f00 */
[----:B------:R-:W-:Y:S03]  /*7fb0*/  UIADD3 UR4, UPT, UPT, UR46, 0x1, URZ ;  /* 0x000000012e047890 */ /* 0x000fe6000fffe0ff */
[----:B------:R-:W-:Y:S01]  /*7fc0*/  @P1 LEA R4, R4, UR43, 0x3 ;  /* 0x0000002b04041c11 */ /* 0x000fe2000f8e18ff */
[----:B------:R-:W-:Y:S04]  /*7fd0*/  UISETP.NE.AND UP0, UPT, UR4, 0x4, UPT ;  /* 0x000000040400788c */ /* 0x000fe8000bf05270 */
[----:B------:R-:W-:Y:S01]  /*7fe0*/  @P1 VIADD R4, R4, 0x40 ;  /* 0x0000004004041836 */ /* 0x000fe20000000000 */
[----:B------:R-:W-:Y:S04]  /*7ff0*/  USEL UR46, UR4, URZ, UP0 ;  /* 0x000000ff042e7287 */ /* 0x000fe80008000000 */
[----:B------:R-:W-:Y:S04]  /*8000*/  @P1 PRMT R0, R0, 0x654, R4 ;  /* 0x0000065400001816 */ /* 0x000fe80000000004 */
[----:B------:R2:W-:Y:S04]  /*8010*/  @P1 SYNCS.ARRIVE.TRANS64.RED.A1T0 RZ, [R0+URZ], RZ ;  /* 0x000000ff00ff19a7 */ /* 0x0005e800081004ff */
.L_x_124:
[----:B------:R-:W4:Y:S01]  /*8020*/  @P1 SYNCS.PHASECHK.TRANS64.TRYWAIT P0, [R2+URZ+0x20], R3 ;  /* 0x00002003020015a7 */ /* 0x000f2200080011ff */
[----:B------:R-:W-:Y:S01]  /*8030*/  BSSY B1, `(.L_x_125) ;  /* 0x0000016000017945 */ /* 0x000fe20003800000 */
[----:B----4-:R-:W-:Y:S03]  /*8040*/  @P1 SEL R74, RZ, 0x1, !P0 ;  /* 0x00000001ff4a1807 */ /* 0x010fe60004000000 */
[----:B------:R-:W-:Y:S05]  /*8050*/  @!P1 BRA `(.L_x_126) ;  /* 0x00000000004c9947 */ /* 0x000fea0003800000 */
[----:B------:R-:W-:Y:S01]  /*8060*/  ISETP.NE.AND P0, PT, R74, RZ, PT ;  /* 0x000000ff4a00720c */ /* 0x000fe20003f05270 */
[----:B------:R-:W-:Y:S01]  /*8070*/  BSSY B0, `(.L_x_127) ;  /* 0x000000b000007945 */ /* 0x000fe20003800000 */
[----:B------:R-:W-:Y:S11]  /*8080*/  ISETP.NE.AND P1, PT, R75, RZ, PT ;  /* 0x000000ff4b00720c */ /* 0x000ff60003f25270 */
[----:B------:R-:W-:Y:S02]  /*8090*/  @!UPT UIADD3 URZ, UPT, UPT, URZ, URZ, URZ ;  /* 0x000000fffffff290 */ /* 0x000fe4000fffe0ff */
[C---:B-1----:R-:W-:Y:S01]  /*80a0*/  @P1 IMAD R6, R26.reuse, 0x2000, R65 ;  /* 0x000020001a061824 */ /* 0x042fe200078e0241 */
[C---:B------:R-:W-:Y:S01]  /*80b0*/  @P1 LEA R4, R26.reuse, R63, 0xd ;  /* 0x0000003f1a041211 */ /* 0x040fe200078e68ff */
[C---:B------:R-:W-:Y:S02]  /*80c0*/  @P1 IMAD R5, R26.reuse, 0x2000, R64 ;  /* 0x000020001a051824 */ /* 0x040fe400078e0240 */
[----:B------:R-:W-:Y:S01]  /*80d0*/  @P1 IMAD R3, R26, 0x2000, R60 ;  /* 0x000020001a031824 */ /* 0x000fe200078e023c */
[----:B------:R-:W-:Y:S06]  /*80e0*/  @P0 BRA `(.L_x_128) ;  /* 0x00000000000c0947 */ /* 0x000fec0003800000 */
[----:B--2---:R-:W-:Y:S04]  /*80f0*/  SHF.L.U32 R0, RZ, 0x1f, RZ ;  /* 0x0000001fff007819 */ /* 0x004fe800000006ff */
[----:B------:R-:W1:Y:S02]  /*8100*/  SYNCS.PHASECHK.TRANS64.TRYWAIT P0, [R2+URZ+0x20], R0 ;  /* 0x00002000020075a7 */ /* 0x000e6400080011ff */
[----:B-1----:R-:W-:Y:S05]  /*8110*/  @!P0 BRA `(.L_x_129) ;  /* 0x0000005000648947 */ /* 0x002fea0003800000 */
.L_x_128:
[----:B------:R-:W-:Y:S05]  /*8120*/  BSYNC B0 ;  /* 0x0000000000007941 */ /* 0x000fea0003800000 */
.L_x_127:
[----:B------:R-:W-:Y:S02]  /*8130*/  ISETP.NE.AND P0, PT, R75, RZ, PT ;  /* 0x000000ff4b00720c */ /* 0x000fe40003f05270 */
[----:B------:R-:W-:Y:S11]  /*8140*/  IADD3 R26, PT, PT, R26, 0x1, RZ ;  /* 0x000000011a1a7810 */ /* 0x000ff60007ffe0ff */
[----:B------:R4:W1:Y:S04]  /*8150*/  @P0 LDS.128 R44, [R6] ;  /* 0x00000000062c0984 */ /* 0x0008680000000c00 */
[----:B------:R4:W1:Y:S04]  /*8160*/  @P0 LDS.128 R40, [R5+0x10] ;  /* 0x0000100005280984 */ /* 0x0008680000000c00 */
[----:B------:R4:W1:Y:S04]  /*8170*/  @P0 LDS.128 R32, [R4+0x20] ;  /* 0x0000200004200984 */ /* 0x0008680000000c00 */
[----:B------:R4:W1:Y:S02]  /*8180*/  @P0 LDS.128 R36, [R3+0x30] ;  /* 0x0000300003240984 */ /* 0x0008640000000c00 */
.L_x_126:
[----:B------:R-:W-:Y:S05]  /*8190*/  BSYNC B1 ;  /* 0x0000000000017941 */ /* 0x000fea0003800000 */
.L_x_125:
[----:B-12---:R-:W-:Y:S05]  /*81a0*/  VIADD R0, R25, 0x10 ;  /* 0x0000001019007836 */ /* 0x006fea0000000000 */
[----:B------:R-:W-:Y:S04]  /*81b0*/  SHF.R.U32.HI R0, RZ, 0x15, R0 ;  /* 0x00000015ff007819 */ /* 0x000fe80000011600 */
[----:B------:R-:W-:Y:S11]  /*81c0*/  LOP3.LUT P0, RZ, R0, 0x3, R53, 0x48, !PT ;  /* 0x0000000300ff7812 */ /* 0x000ff60007804835 */
[----:B------:R-:W-:Y:S02]  /*81d0*/  @!UPT UIADD3 URZ, UPT, UPT, URZ, URZ, URZ ;  /* 0x000000fffffff290 */ /* 0x000fe4000fffe0ff */
[----:B------:R-:W-:Y:S05]  /*81e0*/  @!P0 BRA `(.L_x_130) ;  /* 0x0000000000408947 */ /* 0x000fea0003800000 */
[----:B------:R-:W1:Y:S01]  /*81f0*/  LDCU.64 UR8, c[0x4][0x70] ;  /* 0x01000e00ff0877ac */ /* 0x000e620008000a00 */
[----:B----4-:R-:W-:Y:S01]  /*8200*/  MOV R3, 0x0 ;  /* 0x0000000000037802 */ /* 0x010fe20000000f00 */
[----:B------:R-:W-:Y:S02]  /*8210*/  HFMA2 R12, -RZ, RZ, 0, 5.9604644775390625e-08 ;  /* 0x00000001ff0c7431 */ /* 0x000fe400000001ff */
[----:B------:R-:W-:Y:S02]  /*8220*/  IMAD.MOV.U32 R8, RZ, RZ, 0x192 ;  /* 0x00000192ff087424 */ /* 0x000fe400078e00ff */
[----:B------:R-:W-:Y:S01]  /*8230*/  IMAD.MOV.U32 R13, RZ, RZ, RZ ;  /* 0x000000ffff0d7224 */ /* 0x000fe200078e00ff */
[----:B------:R-:W2:Y:S01]  /*8240*/  LDCU.64 UR6, c[0x4][0x78] ;  /* 0x01000f00ff0677ac */ /* 0x000ea20008000a00 */
[----:B------:R-:W4:Y:S01]  /*8250*/  LDC.64 R2, c[0x4][R3] ;  /* 0x0100000003027b82 */ /* 0x000f220000000a00 */
[----:B------:R-:W5:Y:S01]  /*8260*/  LDCU.64 UR4, c[0x4][0x10] ;  /* 0x01000200ff0477ac */ /* 0x000f620008000a00 */
[----:B-1----:R-:W-:Y:S01]  /*8270*/  MOV R5, UR9 ;  /* 0x0000000900057c02 */ /* 0x002fe20008000f00 */
[----:B------:R-:W-:Y:S01]  /*8280*/  IMAD.U32 R4, RZ, RZ, UR8 ;  /* 0x00000008ff047e24 */ /* 0x000fe2000f8e00ff */
[----:B--2---:R-:W-:Y:S01]  /*8290*/  MOV R7, UR7 ;  /* 0x0000000700077c02 */ /* 0x004fe20008000f00 */
[----:B------:R-:W-:Y:S01]  /*82a0*/  IMAD.U32 R6, RZ, RZ, UR6 ;  /* 0x00000006ff067e24 */ /* 0x000fe2000f8e00ff */
[----:B-----5:R-:W-:Y:S01]  /*82b0*/  MOV R11, UR5 ;  /* 0x00000005000b7c02 */ /* 0x020fe20008000f00 */
[----:B------:R-:W-:Y:S02]  /*82c0*/  IMAD.U32 R10, RZ, RZ, UR4 ;  /* 0x00000004ff0a7e24 */ /* 0x000fe4000f8e00ff */
[----:B------:R-:W-:Y:S07]  /*82d0*/  LEPC R20, `(.L_x_130) ;  /* 0x000000001014794e */ /* 0x000fee0000000000 */
[----:B---34-:R-:W-:Y:S05]  /*82e0*/  CALL.ABS.NOINC R2 ;  /* 0x0000000002007343 */ /* 0x018fea0003c00000 */
.L_x_130:
[----:B------:R-:W-:Y:S01]  /*82f0*/  ISETP.NE.AND P6, PT, R72, RZ, PT ;  /* 0x000000ff4800720c */ /* 0x000fe20003fc5270 */
[----:B------:R-:W-:Y:S05]  /*8300*/  WARPSYNC.ALL ;  /* 0x0000000000007948 */ /* 0x000fea0003800000 */
[----:B------:R-:W-:Y:S01]  /*8310*/  R2UR UR4, R25 ;  /* 0x00000000190472ca */ /* 0x000fe200000e0000 */
[----:B------:R-:W-:Y:S01]  /*8320*/  IMAD.U32 R0, RZ, RZ, UR46 ;  /* 0x0000002eff007e24 */ /* 0x000fe2000f8e00ff */
[----:B------:R-:W-:Y:S01]  /*8330*/  LOP3.LUT R20, R44, 0xffffe000, RZ, 0xc0, !PT ;  /* 0xffffe0002c147812 */ /* 0x000fe200078ec0ff */
[----:B------:R-:W-:Y:S01]  /*8340*/  IMAD.U32 R21, RZ, RZ, UR62 ;  /* 0x0000003eff157e24 */ /* 0x000fe2000f8e00ff */
[----:B------:R-:W-:Y:S01]  /*8350*/  ISETP.NE.AND P0, PT, R67, RZ, PT ;  /* 0x000000ff4300720c */ /* 0x000fe20003f05270 */
[----:B------:R-:W-:Y:S02]  /*8360*/  BSSY.RECONVERGENT B0, `(.L_x_131) ;  /* 0x000005b000007945 */ /* 0x000fe40003800200 */
[----:B------:R-:W-:Y:S05]  /*8370*/  @P6 LEA R0, R0, UR43, 0x3 ;  /* 0x0000002b00006c11 */ /* 0x000fea000f8e18ff */
[----:B------:R-:W-:Y:S01]  /*8380*/  @P6 VIADD R0, R0, 0x40 ;  /* 0x0000004000006836 */ /* 0x000fe20000000000 */
[----:B----4-:R-:W1:Y:S04]  /*8390*/  LDTM.x16 R4, tmem[UR4+0x10] ;  /* 0x00001004000479ee */ /* 0x010e680008240000 */
[----:B------:R-:W-:Y:S01]  /*83a0*/  @P6 PRMT R21, R21, 0x654, R0 ;  /* 0x0000065415156816 */ /* 0x000fe20000000000 */
[C---:B-1----:R-:W-:Y:S01]  /*83b0*/  FMUL R0, R24.reuse, R4 ;  /* 0x0000000418007220 */ /* 0x042fe20000400000 */
[C---:B------:R-:W-:Y:S01]  /*83c0*/  FMUL R4, R24.reuse, R8 ;  /* 0x0000000818047220 */ /* 0x040fe20000400000 */
[C---:B------:R-:W-:Y:S01]  /*83d0*/  FMUL R8, R24.reuse, R12 ;  /* 0x0000000c18087220 */ /* 0x040fe20000400000 */
[C---:B------:R-:W-:Y:S01]  /*83e0*/  FMUL R12, R24.reuse, R16 ;  /* 0x00000010180c7220 */ /* 0x040fe20000400000 */
[----:B------:R-:W-:Y:S01]  /*83f0*/  LOP3.LUT R16, R45, 0xffffe000, RZ, 0xc0, !PT ;  /* 0xffffe0002d107812 */ /* 0x000fe200078ec0ff */
[C---:B------:R-:W-:Y:S01]  /*8400*/  FMUL R2, R24.reuse, R5 ;  /* 0x0000000518027220 */ /* 0x040fe20000400000 */
[C---:B------:R-:W-:Y:S01]  /*8410*/  FMUL R3, R24.reuse, R6 ;  /* 0x0000000618037220 */ /* 0x040fe20000400000 */
[----:B------:R-:W-:Y:S01]  /*8420*/  FMUL R5, R24, R9 ;  /* 0x0000000918057220 */ /* 0x000fe20000400000 */
[----:B------:R-:W-:Y:S01]  /*8430*/  FFMA R28, R27, R20, R0 ;  /* 0x000000141b1c7223 */ /* 0x000fe20000000000 */
[----:B------:R-:W-:Y:S01]  /*8440*/  LOP3.LUT R0, R46, 0xffffe000, RZ, 0xc0, !PT ;  /* 0xffffe0002e007812 */ /* 0x000fe200078ec0ff */
[C---:B------:R-:W-:Y:S01]  /*8450*/  FMUL R6, R24.reuse, R10 ;  /* 0x0000000a18067220 */ /* 0x040fe20000400000 */
[C---:B------:R-:W-:Y:S01]  /*8460*/  FMUL R9, R24.reuse, R13 ;  /* 0x0000000d18097220 */ /* 0x040fe20000400000 */
[C---:B------:R-:W-:Y:S01]  /*8470*/  FMUL R10, R24.reuse, R14 ;  /* 0x0000000e180a7220 */ /* 0x040fe20000400000 */
[----:B------:R-:W-:Y:S01]  /*8480*/  F2FP.TF32.F32.PACK_B R28, R28 ;  /* 0x0000001cff1c723e */ /* 0x000fe200024050ff */
[C---:B------:R-:W-:Y:S01]  /*8490*/  FMUL R13, R24.reuse, R17 ;  /* 0x00000011180d7220 */ /* 0x040fe20000400000 */
[----:B------:R-:W-:Y:S01]  /*84a0*/  LOP3.LUT R17, R47, 0xffffe000, RZ, 0xc0, !PT ;  /* 0xffffe0002f117812 */ /* 0x000fe200078ec0ff */
[----:B------:R-:W-:Y:S01]  /*84b0*/  FMUL R14, R24, R18 ;  /* 0x00000012180e7220 */ /* 0x000fe20000400000 */
[----:B------:R-:W-:Y:S01]  /*84c0*/  LOP3.LUT R18, R40, 0xffffe000, RZ, 0xc0, !PT ;  /* 0xffffe00028127812 */ /* 0x000fe200078ec0ff */
[----:B------:R-:W-:Y:S01]  /*84d0*/  FFMA R29, R27, R16, R2 ;  /* 0x000000101b1d7223 */ /* 0x000fe20000000002 */
[----:B------:R-:W-:Y:S01]  /*84e0*/  LOP3.LUT R2, R41, 0xffffe000, RZ, 0xc0, !PT ;  /* 0xffffe00029027812 */ /* 0x000fe200078ec0ff */
[----:B------:R-:W-:Y:S01]  /*84f0*/  FMUL R7, R24, R7 ;  /* 0x0000000718077220 */ /* 0x000fe20000400000 */
[----:B------:R-:W-:Y:S01]  /*8500*/  LOP3.LUT R16, R33, 0xffffe000, RZ, 0xc0, !PT ;  /* 0xffffe00021107812 */ /* 0x000fe200078ec0ff */
[C---:B------:R-:W-:Y:S01]  /*8510*/  FFMA R30, R27.reuse, R0, R3 ;  /* 0x000000001b1e7223 */ /* 0x040fe20000000003 */
[----:B------:R-:W-:Y:S01]  /*8520*/  LOP3.LUT R0, R42, 0xffffe000, RZ, 0xc0, !PT ;  /* 0xffffe0002a007812 */ /* 0x000fe200078ec0ff */
[C---:B------:R-:W-:Y:S01]  /*8530*/  FFMA R31, R27.reuse, R17, R7 ;  /* 0x000000111b1f7223 */ /* 0x040fe20000000007 */
[----:B------:R-:W-:Y:S01]  /*8540*/  F2FP.TF32.F32.PACK_B R29, R29 ;  /* 0x0000001dff1d723e */ /* 0x000fe200024050ff */
[C---:B------:R-:W-:Y:S01]  /*8550*/  FFMA R4, R27.reuse, R18, R4 ;  /* 0x000000121b047223 */ /* 0x040fe20000000004 */
[----:B------:R-:W-:Y:S01]  /*8560*/  F2FP.TF32.F32.PACK_B R30, R30 ;  /* 0x0000001eff1e723e */ /* 0x000fe200024050ff */
[----:B------:R-:W-:Y:S01]  /*8570*/  FFMA R5, R27, R2, R5 ;  /* 0x000000021b057223 */ /* 0x000fe20000000005 */
[----:B------:R-:W-:Y:S01]  /*8580*/  LOP3.LUT R2, R43, 0xffffe000, RZ, 0xc0, !PT ;  /* 0xffffe0002b027812 */ /* 0x000fe200078ec0ff */
[----:B------:R-:W-:Y:S01]  /*8590*/  FMUL R11, R24, R11 ;  /* 0x0000000b180b7220 */ /* 0x000fe20000400000 */
[----:B------:R-:W-:Y:S01]  /*85a0*/  F2FP.TF32.F32.PACK_B R31, R31 ;  /* 0x0000001fff1f723e */ /* 0x000fe200024050ff */
[C---:B------:R-:W-:Y:S01]  /*85b0*/  FFMA R6, R27.reuse, R0, R6 ;  /* 0x000000001b067223 */ /* 0x040fe20000000006 */
[----:B------:R-:W-:Y:S01]  /*85c0*/  LOP3.LUT R3, R32, 0xffffe000, RZ, 0xc0, !PT ;  /* 0xffffe00020037812 */ /* 0x000fe200078ec0ff */
[----:B------:R-:W-:Y:S01]  /*85d0*/  FFMA R7, R27, R2, R11 ;  /* 0x000000021b077223 */ /* 0x000fe2000000000b */
[----:B------:R-:W-:Y:S01]  /*85e0*/  F2FP.TF32.F32.PACK_B R4, R4 ;  /* 0x00000004ff04723e */ /* 0x000fe200024050ff */
[----:B------:R1:W-:Y:S01]  /*85f0*/  STS.128 [R65+0x2000], R28 ;  /* 0x0020001c41007388 */ /* 0x0003e20000000c00 */
[----:B------:R-:W-:Y:S01]  /*8600*/  LOP3.LUT R0, R34, 0xffffe000, RZ, 0xc0, !PT ;  /* 0xffffe00022007812 */ /* 0x000fe200078ec0ff */
[----:B------:R-:W-:Y:S01]  /*8610*/  FMUL R15, R24, R15 ;  /* 0x0000000f180f7220 */ /* 0x000fe20000400000 */
[----:B------:R-:W-:Y:S01]  /*8620*/  LOP3.LUT R2, R35, 0xffffe000, RZ, 0xc0, !PT ;  /* 0xffffe00023027812 */ /* 0x000fe200078ec0ff */
[C---:B------:R-:W-:Y:S01]  /*8630*/  FFMA R8, R27.reuse, R3, R8 ;  /* 0x000000031b087223 */ /* 0x040fe20000000008 */
[----:B------:R-:W-:Y:S01]  /*8640*/  F2FP.TF32.F32.PACK_B R5, R5 ;  /* 0x00000005ff05723e */ /* 0x000fe200024050ff */
[C---:B------:R-:W-:Y:S01]  /*8650*/  FFMA R9, R27.reuse, R16, R9 ;  /* 0x000000101b097223 */ /* 0x040fe20000000009 */
[----:B------:R-:W-:Y:S01]  /*8660*/  F2FP.TF32.F32.PACK_B R6, R6 ;  /* 0x00000006ff06723e */ /* 0x000fe200024050ff */
[C---:B------:R-:W-:Y:S01]  /*8670*/  FFMA R10, R27.reuse, R0, R10 ;  /* 0x000000001b0a7223 */ /* 0x040fe2000000000a */
[----:B------:R-:W-:Y:S01]  /*8680*/  F2FP.TF32.F32.PACK_B R7, R7 ;  /* 0x00000007ff07723e */ /* 0x000fe200024050ff */
[----:B------:R-:W-:Y:S01]  /*8690*/  FFMA R11, R27, R2, R15 ;  /* 0x000000021b0b7223 */ /* 0x000fe2000000000f */
[----:B------:R-:W-:Y:S01]  /*86a0*/  LOP3.LUT R0, R36, 0xffffe000, RZ, 0xc0, !PT ;  /* 0xffffe00024007812 */ /* 0x000fe200078ec0ff */
[----:B------:R-:W-:Y:S01]  /*86b0*/  FMUL R19, R24, R19 ;  /* 0x0000001318137220 */ /* 0x000fe20000400000 */
        /* <DEDUP_REMOVED lines=16> */
[----:B------:R-:W-:Y:S02]  /*87c0*/  F2FP.TF32.F32.PACK_B R15, R15 ;  /* 0x0000000fff0f723e */ /* 0x000fe400024050ff */
[----:B------:R-:W-:Y:S02]  /*87d0*/  LEA R0, R26, UR43, 0x3 ;  /* 0x0000002b1a007c11 */ /* 0x000fe4000f8e18ff */
[----:B------:R-:W-:Y:S01]  /*87e0*/  @P6 SHF.L.U32 R2, RZ, 0x1f, RZ ;  /* 0x0000001fff026819 */ /* 0x000fe200000006ff */
        /* <DEDUP_REMOVED lines=9> */
[----:B------:R-:W-:Y:S02]  /*8880*/  UIADD3 UR4, UP0, UPT, UR52, 0x680, URZ ;  /* 0x0000068034047890 */ /* 0x000fe4000ff1e0ff */
[----:B------:R-:W-:Y:S02]  /*8890*/  UIADD3 UR9, UPT, UPT, UR49, 0x10, URZ ;  /* 0x0000001031097890 */ /* 0x000fe4000fffe0ff */
[----:B------:R-:W-:Y:S02]  /*88a0*/  UIADD3 UR8, UPT, UPT, UR43, 0x2200, URZ ;  /* 0x000022002b087890 */ /* 0x000fe4000fffe0ff */
[----:B------:R-:W-:Y:S01]  /*88b0*/  UIADD3.X UR5, UPT, UPT, URZ, UR53, URZ, UP0, !UPT ;  /* 0x00000035ff057290 */ /* 0x000fe200087fe4ff */
[----:B------:R-:W-:Y:S01]  /*88c0*/  UMOV UR10, UR50 ;  /* 0x00000032000a7c82 */ /* 0x000fe20008000000 */
[----:B------:R-:W-:Y:S07]  /*88d0*/  UMOV UR11, UR60 ;  /* 0x0000003c000b7c82 */ /* 0x000fee0008000000 */
[----:B------:R2:W-:Y:S01]  /*88e0*/  UTMASTG.3D [UR8], [UR4] ;  /* 0x00000008040073b5 */ /* 0x0005e20008010000 */
[----:B------:R0:W-:Y:S01]  /*88f0*/  UTMACMDFLUSH ;  /* 0x00000000000079b7 */ /* 0x0001e20000000000 */
[----:B--2---:R-:W-:Y:S04]  /*8900*/  DEPBAR.LE SB0, 0x1 ;  /* 0x000080400000791a */ /* 0x004fe80000000000 */
.L_x_132:
[----:B------:R-:W-:Y:S05]  /*8910*/  BSYNC.RECONVERGENT B0 ;  /* 0x0000000000007941 */ /* 0x000fea0003800200 */
.L_x_131:
[----:B------:R-:W-:Y:S01]  /*8920*/  BAR.SYNC.DEFER_BLOCKING 0x1, 0x80 ;  /* 0x0042000000007b1d */ /* 0x000fe20000010000 */
[----:B------:R-:W-:Y:S04]  /*8930*/  UIADD3 UR4, UPT, UPT, UR46, 0x1, URZ ;  /* 0x000000012e047890 */ /* 0x000fe8000fffe0ff */
[----:B------:R-:W-:Y:S04]  /*8940*/  UISETP.NE.AND UP0, UPT, UR4, 0x4, UPT ;  /* 0x000000040400788c */ /* 0x000fe8000bf05270 */
[----:B------:R-:W-:Y:S01]  /*8950*/  USEL UR45, UR4, URZ, UP0 ;  /* 0x000000ff042d7287 */ /* 0x000fe20008000000 */
[----:B------:R2:W-:Y:S01]  /*8960*/  @P6 SYNCS.ARRIVE.TRANS64.RED.A1T0 RZ, [R21+URZ], RZ ;  /* 0x000000ff15ff69a7 */ /* 0x0005e200081004ff */
[----:B------:R-:W-:Y:S01]  /*8970*/  BSSY B1, `(.L_x_133) ;  /* 0x0000017000017945 */ /* 0x000fe20003800000 */
[----:B------:R-:W4:Y:S02]  /*8980*/  @P6 SYNCS.PHASECHK.TRANS64.TRYWAIT P0, [R0+URZ+0x20], R2 ;  /* 0x00002002000065a7 */ /* 0x000f2400080011ff */
[----:B----4-:R-:W-:Y:S01]  /*8990*/  @P6 SEL R74, RZ, 0x1, !P0 ;  /* 0x00000001ff4a6807 */ /* 0x010fe20004000000 */
[----:B--2---:R-:W-:Y:S06]  /*89a0*/  @!P6 BRA `(.L_x_134) ;  /* 0x00000000004ce947 */ /* 0x004fec0003800000 */
        /* <DEDUP_REMOVED lines=9> */
[----:B------:R-:W-:Y:S04]  /*8a40*/  SHF.L.U32 R6, RZ, 0x1f, RZ ;  /* 0x0000001fff067819 */ /* 0x000fe800000006ff */
[----:B------:R-:W1:Y:S02]  /*8a50*/  SYNCS.PHASECHK.TRANS64.TRYWAIT P0, [R0+URZ+0x20], R6 ;  /* 0x00002006000075a7 */ /* 0x000e6400080011ff */
[----:B-1----:R-:W-:Y:S05]  /*8a60*/  @!P0 BRA `(.L_x_137) ;  /* 0x0000004800248947 */ /* 0x002fea0003800000 */
.L_x_136:
[----:B------:R-:W-:Y:S05]  /*8a70*/  BSYNC B0 ;  /* 0x0000000000007941 */ /* 0x000fea0003800000 */
.L_x_135:
[----:B------:R-:W-:Y:S02]  /*8a80*/  ISETP.NE.AND P0, PT, R75, RZ, PT ;  /* 0x000000ff4b00720c */ /* 0x000fe40003f05270 */
[----:B------:R-:W-:Y:S11]  /*8a90*/  IADD3 R26, PT, PT, R26, 0x1, RZ ;  /* 0x000000011a1a7810 */ /* 0x000ff60007ffe0ff */
[----:B------:R2:W4:Y:S04]  /*8aa0*/  @P0 LDS.128 R44, [R5] ;  /* 0x00000000052c0984 */ /* 0x0005280000000c00 */
[----:B------:R2:W1:Y:S04]  /*8ab0*/  @P0 LDS.128 R40, [R4+0x10] ;  /* 0x0000100004280984 */ /* 0x0004680000000c00 */
[----:B------:R2:W1:Y:S04]  /*8ac0*/  @P0 LDS.128 R32, [R3+0x20] ;  /* 0x0000200003200984 */ /* 0x0004680000000c00 */
[----:B------:R2:W1:Y:S02]  /*8ad0*/  @P0 LDS.128 R36, [R2+0x30] ;  /* 0x0000300002240984 */ /* 0x0004640000000c00 */
.L_x_134:
[----:B------:R-:W-:Y:S05]  /*8ae0*/  BSYNC B1 ;  /* 0x0000000000017941 */ /* 0x000fea0003800000 */
.L_x_133:
[----:B-1----:R-:W-:Y:S05]  /*8af0*/  VIADD R0, R25, 0x20 ;  /* 0x0000002019007836 */ /* 0x002fea0000000000 */
[----:B------:R-:W-:Y:S04]  /*8b00*/  SHF.R.U32.HI R0, RZ, 0x15, R0 ;  /* 0x00000015ff007819 */ /* 0x000fe80000011600 */
[----:B------:R-:W-:Y:S11]  /*8b10*/  LOP3.LUT P0, RZ, R0, 0x3, R53, 0x48, !PT ;  /* 0x0000000300ff7812 */ /* 0x000ff60007804835 */
[----:B------:R-:W-:Y:S02]  /*8b20*/  @!UPT UIADD3 URZ, UPT, UPT, URZ, URZ, URZ ;  /* 0x000000fffffff290 */ /* 0x000fe4000fffe0ff */
[----:B------:R-:W-:Y:S05]  /*8b30*/  @!P0 BRA `(.L_x_138) ;  /* 0x0000000000408947 */ /* 0x000fea0003800000 */
[----:B------:R-:W1:Y:S01]  /*8b40*/  LDCU.64 UR8, c[0x4][0x70] ;  /* 0x01000e00ff0877ac */ /* 0x000e620008000a00 */
[----:B--2---:R-:W-:Y:S01]  /*8b50*/  MOV R3, 0x0 ;  /* 0x0000000000037802 */ /* 0x004fe20000000f00 */
[----:B------:R-:W-:Y:S02]  /*8b60*/  HFMA2 R12, -RZ, RZ, 0, 5.9604644775390625e-08 ;  /* 0x00000001ff0c7431 */ /* 0x000fe400000001ff */
[----:B------:R-:W-:Y:S02]  /*8b70*/  IMAD.MOV.U32 R8, RZ, RZ, 0x192 ;  /* 0x00000192ff087424 */ /* 0x000fe400078e00ff */
[----:B------:R-:W-:Y:S01]  /*8b80*/  IMAD.MOV.U32 R13, RZ, RZ, RZ ;  /* 0x000000ffff0d7224 */ /* 0x000fe200078e00ff */
[----:B------:R-:W2:Y:S01]  /*8b90*/  LDCU.64 UR6, c[0x4][0x78] ;  /* 0x01000f00ff0677ac */ /* 0x000ea20008000a00 */
[----:B------:R-:W3:Y:S01]  /*8ba0*/  LDC.64 R2, c[0x4][R3] ;  /* 0x0100000003027b82 */ /* 0x000ee20000000a00 */
        /* <DEDUP_REMOVED lines=9> */
.L_x_138:
[----:B------:R-:W-:Y:S01]  /*8c40*/  ISETP.NE.AND P6, PT, R72, RZ, PT ;  /* 0x000000ff4800720c */ /* 0x000fe20003fc5270 */
[----:B------:R-:W-:Y:S05]  /*8c50*/  WARPSYNC.ALL ;  /* 0x0000000000007948 */ /* 0x000fea0003800000 */
[----:B------:R-:W-:Y:S01]  /*8c60*/  R2UR UR4, R25 ;  /* 0x00000000190472ca */ /* 0x000fe200000e0000 */
[----:B------:R-:W-:Y:S01]  /*8c70*/  IMAD.U32 R0, RZ, RZ, UR45 ;  /* 0x0000002dff007e24 */ /* 0x000fe2000f8e00ff */
[----:B----4-:R-:W-:Y:S01]  /*8c80*/  LOP3.LUT R20, R44, 0xffffe000, RZ, 0xc0, !PT ;  /* 0xffffe0002c147812 */ /* 0x010fe200078ec0ff */
[----:B------:R-:W-:Y:S01]  /*8c90*/  IMAD.U32 R21, RZ, RZ, UR62 ;  /* 0x0000003eff157e24 */ /* 0x000fe2000f8e00ff */
[----:B------:R-:W-:Y:S01]  /*8ca0*/  ISETP.NE.AND P0, PT, R67, RZ, PT ;  /* 0x000000ff4300720c */ /* 0x000fe20003f05270 */
[----:B------:R-:W-:Y:S02]  /*8cb0*/  BSSY.RECONVERGENT B0, `(.L_x_139) ;  /* 0x000005b000007945 */ /* 0x000fe40003800200 */
[----:B------:R-:W-:Y:S05]  /*8cc0*/  @P6 LEA R0, R0, UR43, 0x3 ;  /* 0x0000002b00006c11 */ /* 0x000fea000f8e18ff */
[----:B------:R-:W-:Y:S01]  /*8cd0*/  @P6 VIADD R0, R0, 0x40 ;  /* 0x0000004000006836 */ /* 0x000fe20000000000 */
[----:B--2---:R-:W1:Y:S04]  /*8ce0*/  LDTM.x16 R4, tmem[UR4+0x20] ;  /* 0x00002004000479ee */ /* 0x004e680008240000 */
        /* <DEDUP_REMOVED lines=87> */
.L_x_140:
[----:B------:R-:W-:Y:S05]  /*9260*/  BSYNC.RECONVERGENT B0 ;  /* 0x0000000000007941 */ /* 0x000fea0003800200 */
.L_x_139:
[----:B------:R-:W-:Y:S01]  /*9270*/  BAR.SYNC.DEFER_BLOCKING 0x1, 0x80 ;  /* 0x0042000000007b1d */ /* 0x000fe20000010000 */
[----:B------:R-:W-:Y:S01]  /*9280*/  UIADD3 UR4, UPT, UPT, UR45, 0x1, URZ ;  /* 0x000000012d047890 */ /* 0x000fe2000fffe0ff */
[----:B------:R-:W-:Y:S03]  /*9290*/  HFMA2 R76, -RZ, RZ, 0, 0 ;  /* 0x00000000ff4c7431 */ /* 0x000fe600000001ff */
        /* <DEDUP_REMOVED lines=19> */
.L_x_144:
[----:B------:R-:W-:Y:S05]  /*93d0*/  BSYNC B0 ;  /* 0x0000000000007941 */ /* 0x000fea0003800000 */
.L_x_143:
[----:B------:R-:W-:Y:S01]  /*93e0*/  ISETP.NE.AND P0, PT, R75, RZ, PT ;  /* 0x000000ff4b00720c */ /* 0x000fe20003f05270 */
[----:B------:R-:W-:Y:S11]  /*93f0*/  VIADD R26, R26, 0x1 ;  /* 0x000000011a1a7836 */ /* 0x000ff60000000000 */
[----:B------:R-:W-:Y:S01]  /*9400*/  @!UPT UIADD3 URZ, UPT, UPT, URZ, URZ, URZ ;  /* 0x000000fffffff290 */ /* 0x000fe2000fffe0ff */
[----:B------:R2:W4:Y:S04]  /*9410*/  @P0 LDS.128 R44, [R5] ;  /* 0x00000000052c0984 */ /* 0x0005280000000c00 */
[----:B------:R2:W1:Y:S04]  /*9420*/  @P0 LDS.128 R40, [R4+0x10] ;  /* 0x0000100004280984 */ /* 0x0004680000000c00 */
[----:B------:R2:W1:Y:S04]  /*9430*/  @P0 LDS.128 R32, [R3+0x20] ;  /* 0x0000200003200984 */ /* 0x0004680000000c00 */
[----:B------:R2:W1:Y:S01]  /*9440*/  @P0 LDS.128 R36, [R2+0x30] ;  /* 0x0000300002240984 */ /* 0x0004620000000c00 */
[C---:B------:R-:W-:Y:S04]  /*9450*/  ISETP.NE.AND P0, PT, R26.reuse, 0x4, PT ;  /* 0x000000041a00780c */ /* 0x040fe80003f05270 */
[----:B------:R-:W-:Y:S02]  /*9460*/  SEL R26, R26, RZ, P0 ;  /* 0x000000ff1a1a7207 */ /* 0x000fe40000000000 */
[----:B------:R-:W-:Y:S02]  /*9470*/  SEL R76, RZ, 0x1, P0 ;  /* 0x00000001ff4c7807 */ /* 0x000fe40000000000 */
.L_x_142:
[----:B------:R-:W-:Y:S05]  /*9480*/  BSYNC B1 ;  /* 0x0000000000017941 */ /* 0x000fea0003800000 */
.L_x_141:
        /* <DEDUP_REMOVED lines=21> */
.L_x_146:
        /* <DEDUP_REMOVED lines=79> */
[----:B------:R-:W-:Y:S01]  /*9ad0*/  @P6 SHF.L.U32 R2, R76, 0x1f, RZ ;  /* 0x0000001f4c026819 */ /* 0x000fe200000006ff */
        /* <DEDUP_REMOVED lines=18> */
.L_x_148:
[----:B------:R-:W-:Y:S05]  /*9c00*/  BSYNC.RECONVERGENT B0 ;  /* 0x0000000000007941 */ /* 0x000fea0003800200 */
.L_x_147:
        /* <DEDUP_REMOVED lines=18> */
[----:B------:R-:W-:Y:S04]  /*9d30*/  SHF.L.U32 R6, R76, 0x1f, RZ ;  /* 0x0000001f4c067819 */ /* 0x000fe800000006ff */
[----:B------:R-:W1:Y:S02]  /*9d40*/  SYNCS.PHASECHK.TRANS64.TRYWAIT P0, [R0+URZ+0x20], R6 ;  /* 0x00002006000075a7 */ /* 0x000e6400080011ff */
[----:B-1----:R-:W-:Y:S05]  /*9d50*/  @!P0 BRA `(.L_x_153) ;  /* 0x0000003400908947 */ /* 0x002fea0003800000 */
.L_x_152:
[----:B------:R-:W-:Y:S05]  /*9d60*/  BSYNC B0 ;  /* 0x0000000000007941 */ /* 0x000fea0003800000 */
.L_x_151:
[----:B------:R-:W-:Y:S01]  /*9d70*/  ISETP.NE.AND P0, PT, R75, RZ, PT ;  /* 0x000000ff4b00720c */ /* 0x000fe20003f05270 */
[----:B------:R-:W-:Y:S11]  /*9d80*/  VIADD R26, R26, 0x1 ;  /* 0x000000011a1a7836 */ /* 0x000ff60000000000 */
[----:B------:R-:W-:Y:S01]  /*9d90*/  @!UPT UIADD3 URZ, UPT, UPT, URZ, URZ, URZ ;  /* 0x000000fffffff290 */ /* 0x000fe2000fffe0ff */
[----:B------:R2:W4:Y:S04]  /*9da0*/  @P0 LDS.128 R44, [R5] ;  /* 0x00000000052c0984 */ /* 0x0005280000000c00 */
[----:B------:R2:W2:Y:S04]  /*9db0*/  @P0 LDS.128 R40, [R4+0x10] ;  /* 0x0000100004280984 */ /* 0x0004a80000000c00 */
[----:B------:R2:W2:Y:S04]  /*9dc0*/  @P0 LDS.128 R32, [R3+0x20] ;  /* 0x0000200003200984 */ /* 0x0004a80000000c00 */
[----:B------:R2:W2:Y:S01]  /*9dd0*/  @P0 LDS.128 R36, [R2+0x30] ;  /* 0x0000300002240984 */ /* 0x0004a20000000c00 */
[C---:B------:R-:W-:Y:S04]  /*9de0*/  ISETP.NE.AND P0, PT, R26.reuse, 0x4, PT ;  /* 0x000000041a00780c */ /* 0x040fe80003f05270 */
[----:B-1----:R-:W-:Y:S02]  /*9df0*/  SEL R0, RZ, 0x1, P0 ;  /* 0x00000001ff007807 */ /* 0x002fe40000000000 */
[----:B------:R-:W-:Y:S02]  /*9e00*/  SEL R26, R26, RZ, P0 ;  /* 0x000000ff1a1a7207 */ /* 0x000fe40000000000 */
[----:B------:R-:W-:Y:S02]  /*9e10*/  LOP3.LUT R76, R76, R0, RZ, 0x3c, !PT ;  /* 0x000000004c4c7212 */ /* 0x000fe400078e3cff */
.L_x_150:
[----:B------:R-:W-:Y:S05]  /*9e20*/  BSYNC B1 ;  /* 0x0000000000017941 */ /* 0x000fea0003800000 */
.L_x_149:
[----:B------:R-:W-:Y:S05]  /*9e30*/  VIADD R0, R25, 0x40 ;  /* 0x0000004019007836 */ /* 0x000fea0000000000 */
[----:B------:R-:W-:Y:S04]  /*9e40*/  SHF.R.U32.HI R0, RZ, 0x15, R0 ;  /* 0x00000015ff007819 */ /* 0x000fe80000011600 */
[----:B------:R-:W-:Y:S11]  /*9e50*/  LOP3.LUT P0, RZ, R0, 0x3, R53, 0x48, !PT ;  /* 0x0000000300ff7812 */ /* 0x000ff60007804835 */
[----:B------:R-:W-:Y:S02]  /*9e60*/  @!UPT UIADD3 URZ, UPT, UPT, URZ, URZ, URZ ;  /* 0x000000fffffff290 */ /* 0x000fe4000fffe0ff */
[----:B------:R-:W-:Y:S05]  /*9e70*/  @!P0 BRA `(.L_x_154) ;  /* 0x0000000000408947 */ /* 0x000fea0003800000 */
[----:B------:R-:W5:Y:S01]  /*9e80*/  LDCU.64 UR8, c[0x4][0x70] ;  /* 0x01000e00ff0877ac */ /* 0x000f620008000a00 */
[----:B--2---:R-:W-:Y:S01]  /*9e90*/  MOV R3, 0x0 ;  /* 0x0000000000037802 */ /* 0x004fe20000000f00 */
[----:B-1----:R-:W-:Y:S02]  /*9ea0*/  HFMA2 R12, -RZ, RZ, 0, 5.9604644775390625e-08 ;  /* 0x00000001ff0c7431 */ /* 0x002fe400000001ff */
[----:B------:R-:W-:Y:S02]  /*9eb0*/  IMAD.MOV.U32 R8, RZ, RZ, 0x192 ;  /* 0x00000192ff087424 */ /* 0x000fe400078e00ff */
[----:B------:R-:W-:Y:S01]  /*9ec0*/  IMAD.MOV.U32 R13, RZ, RZ, RZ ;  /* 0x000000ffff0d7224 */ /* 0x000fe200078e00ff */
[----:B------:R-:W1:Y:S01]  /*9ed0*/  LDCU.64 UR6, c[0x4][0x78] ;  /* 0x01000f00ff0677ac */ /* 0x000e620008000a00 */
[----:B------:R-:W2:Y:S01]  /*9ee0*/  LDC.64 R2, c[0x4][R3] ;  /* 0x0100000003027b82 */ /* 0x000ea20000000a00 */
[----:B------:R-:W3:Y:S01]  /*9ef0*/  LDCU.64 UR4, c[0x4][0x10] ;  /* 0x01000200ff0477ac */ /* 0x000ee20008000a00 */
[----:B-----5:R-:W-:Y:S01]  /*9f00*/  MOV R5, UR9 ;  /* 0x0000000900057c02 */ /* 0x020fe20008000f00 */
[----:B------:R-:W-:Y:S01]  /*9f10*/  IMAD.U32 R4, RZ, RZ, UR8 ;  /* 0x00000008ff047e24 */ /* 0x000fe2000f8e00ff */
[----:B-1----:R-:W-:Y:S01]  /*9f20*/  MOV R7, UR7 ;  /* 0x0000000700077c02 */ /* 0x002fe20008000f00 */
[----:B------:R-:W-:Y:S01]  /*9f30*/  IMAD.U32 R6, RZ, RZ, UR6 ;  /* 0x00000006ff067e24 */ /* 0x000fe2000f8e00ff */
[----:B---3--:R-:W-:Y:S01]  /*9f40*/  MOV R11, UR5 ;  /* 0x00000005000b7c02 */ /* 0x008fe20008000f00 */
[----:B------:R-:W-:Y:S02]  /*9f50*/  IMAD.U32 R10, RZ, RZ, UR4 ;  /* 0x00000004ff0a7e24 */ /* 0x000fe4000f8e00ff */
[----:B------:R-:W-:Y:S07]  /*9f60*/  LEPC R20, `(.L_x_154) ;  /* 0x000000001014794e */ /* 0x000fee0000000000 */
[----:B--2-4-:R-:W-:Y:S05]  /*9f70*/  CALL.ABS.NOINC R2 ;  /* 0x0000000002007343 */ /* 0x014fea0003c00000 */
.L_x_154:
        /* <DEDUP_REMOVED lines=10> */
[----:B-12---:R-:W1:Y:S04]  /*a020*/  LDTM.x16 R4, tmem[UR4+0x40] ;  /* 0x00004004000479ee */ /* 0x006e680008240000 */
        /* <DEDUP_REMOVED lines=37> */
[----:B------:R1:W-:Y:S01]  /*a280*/  STS.128 [R65], R28 ;  /* 0x0000001c41007388 */ /* 0x0003e20000000c00 */
        /* <DEDUP_REMOVED lines=40> */
[----:B------:R-:W-:Y:S02]  /*a510*/  UIADD3 UR4, UPT, UPT, UR43, 0x200, URZ ;  /* 0x000002002b047890 */ /* 0x000fe4000fffe0ff */
[----:B------:R-:W-:Y:S01]  /*a520*/  UIADD3 UR9, UPT, UPT, UR49, 0x40, URZ ;  /* 0x0000004031097890 */ /* 0x000fe2000fffe0ff */
[----:B------:R-:W-:Y:S01]  /*a530*/  UMOV UR10, UR50 ;  /* 0x00000032000a7c82 */ /* 0x000fe20008000000 */
[----:B------:R-:W-:Y:S02]  /*a540*/  UMOV UR11, UR60 ;  /* 0x0000003c000b7c82 */ /* 0x000fe40008000000 */
        /* <DEDUP_REMOVED lines=8> */
.L_x_156:
[----:B------:R-:W-:Y:S05]  /*a5d0*/  BSYNC.RECONVERGENT B0 ;  /* 0x0000000000007941 */ /* 0x000fea0003800200 */
.L_x_155:
        /* <DEDUP_REMOVED lines=21> */
.L_x_160:
[----:B------:R-:W-:Y:S05]  /*a730*/  BSYNC B0 ;  /* 0x0000000000007941 */ /* 0x000fea0003800000 */
.L_x_159:
        /* <DEDUP_REMOVED lines=11> */
.L_x_158:
[----:B------:R-:W-:Y:S05]  /*a7f0*/  BSYNC B1 ;  /* 0x0000000000017941 */ /* 0x000fea0003800000 */
.L_x_157:
        /* <DEDUP_REMOVED lines=21> */
.L_x_162:
        /* <DEDUP_REMOVED lines=98> */
.L_x_164:
[----:B------:R-:W-:Y:S05]  /*af70*/  BSYNC.RECONVERGENT B0 ;  /* 0x0000000000007941 */ /* 0x000fea0003800200 */
.L_x_163:
        /* <DEDUP_REMOVED lines=21> */
.L_x_168:
[----:B------:R-:W-:Y:S05]  /*b0d0*/  BSYNC B0 ;  /* 0x0000000000007941 */ /* 0x000fea0003800000 */
.L_x_167:
        /* <DEDUP_REMOVED lines=11> */
.L_x_166:
[----:B------:R-:W-:Y:S05]  /*b190*/  BSYNC B1 ;  /* 0x0000000000017941 */ /* 0x000fea0003800000 */
.L_x_165:
        /* <DEDUP_REMOVED lines=21> */
.L_x_170:
        /* <DEDUP_REMOVED lines=98> */
.L_x_172:
[----:B------:R-:W-:Y:S05]  /*b910*/  BSYNC.RECONVERGENT B0 ;  /* 0x0000000000007941 */ /* 0x000fea0003800200 */
.L_x_171:
        /* <DEDUP_REMOVED lines=21> */
.L_x_176:
[----:B------:R-:W-:Y:S05]  /*ba70*/  BSYNC B0 ;  /* 0x0000000000007941 */ /* 0x000fea0003800000 */
.L_x_175:
[----:B------:R-:W-:Y:S11]  /*ba80*/  ISETP.NE.AND P0, PT, R75, RZ, PT ;  /* 0x000000ff4b00720c */ /* 0x000ff60003f05270 */
[----:B------:R-:W-:Y:S02]  /*ba90*/  @!UPT UIADD3 URZ, UPT, UPT, URZ, URZ, URZ ;  /* 0x000000fffffff290 */ /* 0x000fe4000fffe0ff */
[----:B------:R2:W4:Y:S04]  /*baa0*/  @P0 LDS.128 R44, [R4] ;  /* 0x00000000042c0984 */ /* 0x0005280000000c00 */
[----:B------:R2:W1:Y:S04]  /*bab0*/  @P0 LDS.128 R40, [R3+0x10] ;  /* 0x0000100003280984 */ /* 0x0004680000000c00 */
[----:B------:R2:W1:Y:S04]  /*bac0*/  @P0 LDS.128 R32, [R2+0x20] ;  /* 0x0000200002200984 */ /* 0x0004680000000c00 */
[----:B------:R2:W1:Y:S02]  /*bad0*/  @P0 LDS.128 R36, [R26+0x30] ;  /* 0x000030001a240984 */ /* 0x0004640000000c00 */
.L_x_174:
[----:B------:R-:W-:Y:S05]  /*bae0*/  BSYNC B1 ;  /* 0x0000000000017941 */ /* 0x000fea0003800000 */
.L_x_173:
        /* <DEDUP_REMOVED lines=21> */
.L_x_178:
[----:B------:R-:W-:Y:S01]  /*bc40*/  ISETP.NE.AND P0, PT, R67, RZ, PT ;  /* 0x000000ff4300720c */ /* 0x000fe20003f05270 */
[----:B------:R-:W-:Y:S05]  /*bc50*/  WARPSYNC.ALL ;  /* 0x0000000000007948 */ /* 0x000fea0003800000 */
[----:B------:R-:W-:Y:S01]  /*bc60*/  R2UR UR4, R25 ;  /* 0x00000000190472ca */ /* 0x000fe200000e0000 */
[----:B------:R-:W-:Y:S01]  /*bc70*/  VIADD R73, R73, 0xb0 ;  /* 0x000000b049497836 */ /* 0x000fe20000000000 */
[----:B----4-:R-:W-:Y:S01]  /*bc80*/  LOP3.LUT R0, R44, 0xffffe000, RZ, 0xc0, !PT ;  /* 0xffffe0002c007812 */ /* 0x010fe200078ec0ff */
[----:B------:R-:W-:Y:S01]  /*bc90*/  BSSY.RECONVERGENT B0, `(.L_x_179) ;  /* 0x0000059000007945 */ /* 0x000fe20003800200 */
[----:B--2---:R-:W-:Y:S02]  /*bca0*/  LOP3.LUT R2, R45, 0xffffe000, RZ, 0xc0, !PT ;  /* 0xffffe0002d027812 */ /* 0x004fe400078ec0ff */
[----:B------:R-:W-:Y:S02]  /*bcb0*/  LOP3.LUT R3, R46, 0xffffe000, RZ, 0xc0, !PT ;  /* 0xffffe0002e037812 */ /* 0x000fe400078ec0ff */
[----:B------:R-:W-:Y:S02]  /*bcc0*/  LOP3.LUT R20, R47, 0xffffe000, RZ, 0xc0, !PT ;  /* 0xffffe0002f147812 */ /* 0x000fe400078ec0ff */
[----:B------:R-:W-:Y:S02]  /*bcd0*/  LOP3.LUT R21, R40, 0xffffe000, RZ, 0xc0, !PT ;  /* 0xffffe00028157812 */ /* 0x000fe400078ec0ff */
[----:B------:R-:W-:Y:S01]  /*bce0*/  LOP3.LUT R25, R41, 0xffffe000, RZ, 0xc0, !PT ;  /* 0xffffe00029197812 */ /* 0x000fe200078ec0ff */
[----:B------:R-:W1:Y:S01]  /*bcf0*/  LDTM.x16 R4, tmem[UR4+0x70] ;  /* 0x00007004000479ee */ /* 0x000e620008240000 */
[----:B------:R-:W-:Y:S01]  /*bd00*/  LOP3.LUT R26, R42, 0xffffe000, RZ, 0xc0, !PT ;  /* 0xffffe0002a1a7812 */ /* 0x000fe200078ec0ff */
[----:B------:R-:W-:Y:S01]  /*bd10*/  NOP ;  /* 0x0000000000007918 */ /* 0x000fe20000000000 */
[----:B------:R-:W-:Y:S02]  /*bd20*/  LOP3.LUT R28, R43, 0xffffe000, RZ, 0xc0, !PT ;  /* 0xffffe0002b1c7812 */ /* 0x000fe400078ec0ff */
[----:B------:R-:W-:Y:S02]  /*bd30*/  LOP3.LUT R73, R73, 0xfefffff8, RZ, 0xc0, !PT ;  /* 0xfefffff849497812 */ /* 0x000fe400078ec0ff */
[----:B------:R-:W-:Y:S02]  /*bd40*/  LOP3.LUT R29, R32, 0xffffe000, RZ, 0xc0, !PT ;  /* 0xffffe000201d7812 */ /* 0x000fe400078ec0ff */
[----:B------:R-:W-:Y:S01]  /*bd50*/  LOP3.LUT R30, R33, 0xffffe000, RZ, 0xc0, !PT ;  /* 0xffffe000211e7812 */ /* 0x000fe200078ec0ff */
[----:B-1----:R1:W-:Y:S01]  /*bd60*/  SYNCS.ARRIVE.TRANS64.RED.A1T0 RZ, [R73+URZ], RZ ;  /* 0x000000ff49ff79a7 */ /* 0x0023e200081004ff */
[----:B------:R-:W-:Y:S02]  /*bd70*/  LOP3.LUT R31, R34, 0xffffe000, RZ, 0xc0, !PT ;  /* 0xffffe000221f7812 */ /* 0x000fe400078ec0ff */
[----:B------:R-:W-:Y:S02]  /*bd80*/  LOP3.LUT R32, R35, 0xffffe000, RZ, 0xc0, !PT ;  /* 0xffffe00023207812 */ /* 0x000fe400078ec0ff */
[----:B------:R-:W-:Y:S02]  /*bd90*/  LOP3.LUT R33, R36, 0xffffe000, RZ, 0xc0, !PT ;  /* 0xffffe00024217812 */ /* 0x000fe400078ec0ff */
[----:B------:R-:W-:Y:S02]  /*bda0*/  LOP3.LUT R34, R37, 0xffffe000, RZ, 0xc0, !PT ;  /* 0xffffe00025227812 */ /* 0x000fe400078ec0ff */
[----:B------:R-:W-:Y:S02]  /*bdb0*/  LOP3.LUT R35, R38, 0xffffe000, RZ, 0xc0, !PT ;  /* 0xffffe00026237812 */ /* 0x000fe400078ec0ff */
[----:B------:R-:W-:Y:S01]  /*bdc0*/  LOP3.LUT R36, R39, 0xffffe000, RZ, 0xc0, !PT ;  /* 0xffffe00027247812 */ /* 0x000fe200078ec0ff */
[C---:B------:R-:W-:Y:S01]  /*bdd0*/  FMUL R4, R24.reuse, R4 ;  /* 0x0000000418047220 */ /* 0x040fe20000400000 */
[C---:B------:R-:W-:Y:S01]  /*bde0*/  FMUL R5, R24.reuse, R5 ;  /* 0x0000000518057220 */ /* 0x040fe20000400000 */
[C---:B------:R-:W-:Y:S01]  /*bdf0*/  FMUL R6, R24.reuse, R6 ;  /* 0x0000000618067220 */ /* 0x040fe20000400000 */
[C---:B------:R-:W-:Y:S01]  /*be00*/  FMUL R7, R24.reuse, R7 ;  /* 0x0000000718077220 */ /* 0x040fe20000400000 */
[C---:B------:R-:W-:Y:S01]  /*be10*/  FFMA R4, R27.reuse, R0, R4 ;  /* 0x000000001b047223 */ /* 0x040fe20000000004 */
[C---:B------:R-:W-:Y:S01]  /*be20*/  FFMA R5, R27.reuse, R2, R5 ;  /* 0x000000021b057223 */ /* 0x040fe20000000005 */
[C---:B------:R-:W-:Y:S01]  /*be30*/  FFMA R6, R27.reuse, R3, R6 ;  /* 0x000000031b067223 */ /* 0x040fe20000000006 */
[C---:B------:R-:W-:Y:S01]  /*be40*/  FFMA R7, R27.reuse, R20, R7 ;  /* 0x000000141b077223 */ /* 0x040fe20000000007 */
[C---:B------:R-:W-:Y:S01]  /*be50*/  FMUL R8, R24.reuse, R8 ;  /* 0x0000000818087220 */ /* 0x040fe20000400000 */
[C---:B------:R-:W-:Y:S01]  /*be60*/  FMUL R9, R24.reuse, R9 ;  /* 0x0000000918097220 */ /* 0x040fe20000400000 */
[C---:B------:R-:W-:Y:S01]  /*be70*/  FMUL R10, R24.reuse, R10 ;  /* 0x0000000a180a7220 */ /* 0x040fe20000400000 */
[C---:B------:R-:W-:Y:S01]  /*be80*/  FMUL R11, R24.reuse, R11 ;  /* 0x0000000b180b7220 */ /* 0x040fe20000400000 */
[----:B------:R-:W-:Y:S01]  /*be90*/  F2FP.TF32.F32.PACK_B R4, R4 ;  /* 0x00000004ff04723e */ /* 0x000fe200024050ff */
[C---:B------:R-:W-:Y:S01]  /*bea0*/  FFMA R8, R27.reuse, R21, R8 ;  /* 0x000000151b087223 */ /* 0x040fe20000000008 */
[----:B------:R-:W-:Y:S01]  /*beb0*/  F2FP.TF32.F32.PACK_B R5, R5 ;  /* 0x00000005ff05723e */ /* 0x000fe200024050ff */
[C---:B------:R-:W-:Y:S01]  /*bec0*/  FFMA R9, R27.reuse, R25, R9 ;  /* 0x000000191b097223 */ /* 0x040fe20000000009 */
[----:B------:R-:W-:Y:S01]  /*bed0*/  F2FP.TF32.F32.PACK_B R6, R6 ;  /* 0x00000006ff06723e */ /* 0x000fe200024050ff */
[C---:B------:R-:W-:Y:S01]  /*bee0*/  FFMA R10, R27.reuse, R26, R10 ;  /* 0x0000001a1b0a7223 */ /* 0x040fe2000000000a */
[----:B------:R-:W-:Y:S01]  /*bef0*/  F2FP.TF32.F32.PACK_B R7, R7 ;  /* 0x00000007ff07723e */ /* 0x000fe200024050ff */
[C---:B------:R-:W-:Y:S01]  /*bf00*/  FFMA R11, R27.reuse, R28, R11 ;  /* 0x0000001c1b0b7223 */ /* 0x040fe2000000000b */
[C---:B------:R-:W-:Y:S01]  /*bf10*/  FMUL R12, R24.reuse, R12 ;  /* 0x0000000c180c7220 */ /* 0x040fe20000400000 */
[----:B------:R-:W-:Y:S01]  /*bf20*/  F2FP.TF32.F32.PACK_B R8, R8 ;  /* 0x00000008ff08723e */ /* 0x000fe200024050ff */
[C---:B------:R-:W-:Y:S01]  /*bf30*/  FMUL R13, R24.reuse, R13 ;  /* 0x0000000d180d7220 */ /* 0x040fe20000400000 */
[----:B------:R1:W-:Y:S01]  /*bf40*/  STS.128 [R65+0x6000], R4 ;  /* 0x0060000441007388 */ /* 0x0003e20000000c00 */
        /* <DEDUP_REMOVED lines=8> */
[C---:B------:R-:W-:Y:S01]  /*bfd0*/  FFMA R15, R27.reuse, R32, R15 ;  /* 0x000000201b0f7223 */ /* 0x040fe2000000000f */
[C---:B------:R-:W-:Y:S01]  /*bfe0*/  FMUL R16, R24.reuse, R16 ;  /* 0x0000001018107220 */ /* 0x040fe20000400000 */
[----:B------:R-:W-:Y:S01]  /*bff0*/  F2FP.TF32.F32.PACK_B R12, R12 ;  /* 0x0000000cff0c723e */ /* 0x000fe200024050ff */
[----:B------:R1:W-:Y:S01]  /*c000*/  STS.128 [R64+0x6010], R8 ;  /* 0x0060100840007388 */ /* 0x0003e20000000c00 */
[C---:B------:R-:W-:Y:S01]  /*c010*/  FMUL R17, R24.reuse, R17 ;  /* 0x0000001118117220 */ /* 0x040fe20000400000 */
[C---:B------:R-:W-:Y:S01]  /*c020*/  FMUL R18, R24.reuse, R18 ;  /* 0x0000001218127220 */ /* 0x040fe20000400000 */
[----:B------:R-:W-:Y:S01]  /*c030*/  FMUL R19, R24, R19 ;  /* 0x0000001318137220 */ /* 0x000fe20000400000 */
[----:B------:R-:W-:Y:S01]  /*c040*/  F2FP.TF32.F32.PACK_B R13, R13 ;  /* 0x0000000dff0d723e */ /* 0x000fe200024050ff */
[C---:B------:R-:W-:Y:S01]  /*c050*/  FFMA R16, R27.reuse, R33, R16 ;  /* 0x000000211b107223 */ /* 0x040fe20000000010 */
[----:B------:R-:W-:Y:S01]  /*c060*/  F2FP.TF32.F32.PACK_B R14, R14 ;  /* 0x0000000eff0e723e */ /* 0x000fe200024050ff */
[C---:B------:R-:W-:Y:S01]  /*c070*/  FFMA R17, R27.reuse, R34, R17 ;  /* 0x000000221b117223 */ /* 0x040fe20000000011 */
[----:B------:R-:W-:Y:S01]  /*c080*/  F2FP.TF32.F32.PACK_B R15, R15 ;  /* 0x0000000fff0f723e */ /* 0x000fe200024050ff */
[C---:B------:R-:W-:Y:S01]  /*c090*/  FFMA R18, R27.reuse, R35, R18 ;  /* 0x000000231b127223 */ /* 0x040fe20000000012 */
[----:B------:R-:W-:Y:S01]  /*c0a0*/  FFMA R19, R27, R36, R19 ;  /* 0x000000241b137223 */ /* 0x000fe20000000013 */
[----:B------:R-:W-:Y:S02]  /*c0b0*/  F2FP.TF32.F32.PACK_B R16, R16 ;  /* 0x00000010ff10723e */ /* 0x000fe400024050ff */
[----:B------:R1:W-:Y:S01]  /*c0c0*/  STS.128 [R63+0x6020], R12 ;  /* 0x0060200c3f007388 */ /* 0x0003e20000000c00 */
[----:B------:R-:W-:Y:S02]  /*c0d0*/  F2FP.TF32.F32.PACK_B R17, R17 ;  /* 0x00000011ff11723e */ /* 0x000fe400024050ff */
        /* <DEDUP_REMOVED lines=20> */
.L_x_180:
[----:B------:R-:W-:Y:S05]  /*c220*/  BSYNC.RECONVERGENT B0 ;  /* 0x0000000000007941 */ /* 0x000fea0003800200 */
.L_x_179:
[----:B------:R-:W-:Y:S01]  /*c230*/  BAR.SYNC.DEFER_BLOCKING 0x1, 0x80 ;  /* 0x0042000000007b1d */ /* 0x000fe20000010000 */
[----:B------:R-:W-:Y:S01]  /*c240*/  UISETP.NE.AND UP0, UPT, UR47, -0x8, UPT ;  /* 0xfffffff82f00788c */ /* 0x000fe2000bf05270 */
[----:B------:R-:W-:Y:S08]  /*c250*/  IADD3 R22, PT, PT, R22, 0x1, RZ ;  /* 0x0000000116167810 */ /* 0x000ff00007ffe0ff */
[----:B------:R-:W-:Y:S05]  /*c260*/  BRA.U !UP0, `(.L_x_181) ;  /* 0x0000000108287547 */ /* 0x000fea000b800000 */
[----:B------:R-:W-:Y:S01]  /*c270*/  ISETP.NE.AND P0, PT, R72, RZ, PT ;  /* 0x000000ff4800720c */ /* 0x000fe20003f05270 */
[----:B------:R-:W-:Y:S01]  /*c280*/  IMAD.U32 R2, RZ, RZ, UR46 ;  /* 0x0000002eff027e24 */ /* 0x000fe2000f8e00ff */
[----:B------:R-:W-:Y:S01]  /*c290*/  UIADD3 UR4, UPT, UPT, UR46, 0x1, URZ ;  /* 0x000000012e047890 */ /* 0x000fe2000fffe0ff */
[----:B------:R-:W-:Y:S03]  /*c2a0*/  IMAD.U32 R0, RZ, RZ, UR62 ;  /* 0x0000003eff007e24 */ /* 0x000fe6000f8e00ff */
[----:B------:R-:W-:Y:S04]  /*c2b0*/  UISETP.NE.AND UP0, UPT, UR4, 0x4, UPT ;  /* 0x000000040400788c */ /* 0x000fe8000bf05270 */
[----:B------:R-:W-:Y:S03]  /*c2c0*/  USEL UR46, UR4, URZ, UP0 ;  /* 0x000000ff042e7287 */ /* 0x000fe60008000000 */
[----:B------:R-:W-:Y:S05]  /*c2d0*/  @P0 LEA R2, R2, UR43, 0x3 ;  /* 0x0000002b02020c11 */ /* 0x000fea000f8e18ff */
[----:B------:R-:W-:Y:S05]  /*c2e0*/  @P0 VIADD R2, R2, 0x40 ;  /* 0x0000004002020836 */ /* 0x000fea0000000000 */
[----:B------:R-:W-:Y:S04]  /*c2f0*/  @P0 PRMT R0, R0, 0x654, R2 ;  /* 0x0000065400000816 */ /* 0x000fe80000000002 */
[----:B------:R2:W-:Y:S03]  /*c300*/  @P0 SYNCS.ARRIVE.TRANS64.RED.A1T0 RZ, [R0+URZ], RZ ;  /* 0x000000ff00ff09a7 */ /* 0x0005e600081004ff */
.L_x_181:
[----:B------:R-:W-:Y:S01]  /*c310*/  R2UR UR6, R71 ;  /* 0x00000000470672ca */ /* 0x000fe200000e0000 */
[----:B------:R-:W-:Y:S01]  /*c320*/  UIADD3 UR47, UPT, UPT, UR47, 0x8, URZ ;  /* 0x000000082f2f7890 */ /* 0x000fe2000fffe0ff */
[----:B------:R-:W-:Y:S02]  /*c330*/  R2UR UR5, R54 ;  /* 0x00000000360572ca */ /* 0x000fe400000e0000 */
[----:B------:R-:W-:Y:S02]  /*c340*/  R2UR UR4, R55 ;  /* 0x00000000370472ca */ /* 0x000fe400000e0000 */
[----:B------:R-:W-:Y:S02]  /*c350*/  R2UR UR60, R70 ;  /* 0x00000000463c72ca */ /* 0x000fe400000e0000 */
[----:B------:R-:W-:Y:S02]  /*c360*/  ISETP.NE.AND P0, PT, R59, 0x2, PT ;  /* 0x000000023b00780c */ /* 0x000fe40003f05270 */
[----:B------:R-:W-:Y:S02]  /*c370*/  ISETP.NE.AND P1, PT, R22, 0x4, PT ;  /* 0x000000041600780c */ /* 0x000fe40003f25270 */
[----:B------:R-:W-:Y:S01]  /*c380*/  SEL R2, RZ, 0x1, P0 ;  /* 0x00000001ff027807 */ /* 0x000fe20000000000 */
[----:B------:R-:W-:Y:S01]  /*c390*/  UISETP.NE.AND UP0, UPT, UR6, URZ, UPT ;  /* 0x000000ff0600728c */ /* 0x000fe2000bf05270 */
[----:B--2---:R-:W-:Y:S01]  /*c3a0*/  SEL R0, RZ, 0x1, P1 ;  /* 0x00000001ff007807 */ /* 0x004fe20000800000 */
[----:B------:R-:W-:Y:S01]  /*c3b0*/  UIADD3 UR28, UPT, UPT, UR36, UR5, URZ ;  /* 0x00000005241c7290 */ /* 0x000fe2000fffe0ff */
[----:B------:R-:W-:Y:S01]  /*c3c0*/  LOP3.LUT R61, R61, R2, RZ, 0x3c, !PT ;  /* 0x000000023d3d7212 */ /* 0x000fe200078e3cff */
[----:B------:R-:W-:Y:S01]  /*c3d0*/  UIADD3 UR24, UPT, UPT, UR37, UR4, URZ ;  /* 0x0000000425187290 */ /* 0x000fe2000fffe0ff */
[----:B------:R-:W-:Y:S02]  /*c3e0*/  LOP3.LUT R62, R62, R0, RZ, 0x3c, !PT ;  /* 0x000000003e3e7212 */ /* 0x000fe400078e3cff */
[----:B------:R-:W-:Y:S02]  /*c3f0*/  SEL R59, R59, RZ, P0 ;  /* 0x000000ff3b3b7207 */ /* 0x000fe40000000000 */
[----:B------:R-:W-:Y:S01]  /*c400*/  SEL R22, R22, RZ, P1 ;  /* 0x000000ff16167207 */ /* 0x000fe20000800000 */
[----:B------:R-:W-:Y:S06]  /*c410*/  BRA.U UP0, `(.L_x_182) ;  /* 0xffffffa500347547 */ /* 0x000fec000b83ffff */
[----:B------:R-:W-:-:S13]  /*c420*/  R2UR UR4, R56 ;  /* 0x00000000380472ca */ /* 0x000fda00000e0000 */
[----:B------:R-:W-:-:S09]  /*c430*/  UISETP.NE.AND UP0, UPT, UR4, URZ, UPT ;  /* 0x000000ff0400728c */ /* 0x000fd2000bf05270 */
[----:B------:R-:W-:Y:S05]  /*c440*/  BRA.U !UP0, `(.L_x_183) ;  /* 0x0000000108487547 */ /* 0x000fea000b800000 */
[----:B------:R-:W2:Y:S02]  /*c450*/  LDCU.64 UR4, c[0x0][0x890] ;  /* 0x00011200ff0477ac */ /* 0x000ea40008000a00 */
[----:B--2---:R-:W-:-:S04]  /*c460*/  UISETP.NE.U32.AND UP0, UPT, UR4, URZ, UPT ;  /* 0x000000ff0400728c */ /* 0x004fc8000bf05070 */
[----:B------:R-:W-:-:S09]  /*c470*/  UISETP.NE.AND.EX UP0, UPT, UR5, URZ, UPT, UP0 ;  /* 0x000000ff0500728c */ /* 0x000fd2000bf05300 */
[----:B------:R-:W-:Y:S05]  /*c480*/  BRA.U UP0, `(.L_x_184) ;  /* 0x00000001000c7547 */ /* 0x000fea000b800000 */
[----:B------:R-:W-:-:S13]  /*c490*/  FSETP.NEU.AND P0, PT, R27, RZ, PT ;  /* 0x000000ff1b00720b */ /* 0x000fda0003f0d000 */
[----:B------:R-:W-:Y:S05]  /*c4a0*/  @!P0 EXIT ;  /* 0x000000000000894d */ /* 0x000fea0003800000 */
[----:B------:R-:W-:Y:S05]  /*c4b0*/  BRA `(.L_x_183) ;  /* 0x00000000002c7947 */ /* 0x000fea0003800000 */
.L_x_184:
[----:B------:R-:W-:Y:S01]  /*c4c0*/  ISETP.NE.AND P0, PT, R58, RZ, PT ;  /* 0x000000ff3a00720c */ /* 0x000fe20003f05270 */
[----:B------:R-:W-:-:S12]  /*c4d0*/  BSSY.RECONVERGENT B0, `(.L_x_183) ;  /* 0x0000009000007945 */ /* 0x000fd80003800200 */
[----:B------:R-:W-:Y:S05]  /*c4e0*/  @P0 BRA `(.L_x_185) ;  /* 0x0000000000140947 */ /* 0x000fea0003800000 */
[----:B------:R-:W2:Y:S02]  /*c4f0*/  LDCU.64 UR4, c[0x0][0x888] ;  /* 0x00011100ff0477ac */ /* 0x000ea40008000a00 */
[----:B--2---:R-:W-:-:S04]  /*c500*/  ISETP.NE.U32.AND P0, PT, RZ, UR4, PT ;  /* 0x00000004ff007c0c */ /* 0x004fc8000bf05070 */
[----:B------:R-:W-:-:S13]  /*c510*/  ISETP.NE.AND.EX P0, PT, RZ, UR5, PT, P0 ;  /* 0x00000005ff007c0c */ /* 0x000fda000bf05300 */
[----:B------:R-:W-:Y:S05]  /*c520*/  @!P0 EXIT ;  /* 0x000000000000894d */ /* 0x000fea0003800000 */
[----:B------:R-:W-:Y:S05]  /*c530*/  BRA `(.L_x_186) ;  /* 0x0000000000087947 */ /* 0x000fea0003800000 */
.L_x_185:
[----:B------:R-:W-:-:S13]  /*c540*/  FSETP.NEU.AND P0, PT, R27, RZ, PT ;  /* 0x000000ff1b00720b */ /* 0x000fda0003f0d000 */
[----:B------:R-:W-:Y:S05]  /*c550*/  @!P0 EXIT ;  /* 0x000000000000894d */ /* 0x000fea0003800000 */
.L_x_186:
[----:B------:R-:W-:Y:S05]  /*c560*/  BSYNC.RECONVERGENT B0 ;  /* 0x0000000000007941 */ /* 0x000fea0003800200 */
.L_x_183:
[----:B------:R-:W-:Y:S01]  /*c570*/  ULEA UR4, UR46, UR43, 0x3 ;  /* 0x0000002b2e047291 */ /* 0x000fe2000f8e18ff */
[----:B------:R-:W-:-:S04]  /*c580*/  DEPBAR.LE SB0, 0x0 ;  /* 0x000080000000791a */ /* 0x000fc80000000000 */
[----:B------:R-:W-:-:S04]  /*c590*/  UIADD3 UR4, UPT, UPT, UR4, 0x40, URZ ;  /* 0x0000004004047890 */ /* 0x000fc8000fffe0ff */
[----:B------:R-:W-:-:S09]  /*c5a0*/  UPRMT UR4, UR62, 0x654, UR4 ;  /* 0x000006543e047896 */ /* 0x000fd20008000004 */
[----:B------:R-:W-:Y:S01]  /*c5b0*/  SYNCS.ARRIVE.TRANS64.RED.A1T0 RZ, [UR4], RZ ;  /* 0x000000ffffff79a7 */ /* 0x000fe20008100404 */
[----:B------:R-:W-:Y:S05]  /*c5c0*/  EXIT ;  /* 0x000000000000794d */ /* 0x000fea0003800000 */
.L_x_24:
[----:B---3--:R3:W4:Y:S02]  /*c5d0*/  SYNCS.PHASECHK.TRANS64.TRYWAIT P0, [R0+URZ+0xe0], R2 ;  /* 0x0000e002000075a7 */ /* 0x00872400080011ff */
[----:B----4-:R-:W-:Y:S05]  /*c5e0*/  @!P0 NANOSLEEP.SYNCS 0x989680 ;  /* 0x009896800000895d */ /* 0x010fea0003900000 */
[----:B------:R-:W4:Y:S02]  /*c5f0*/  @!P0 SYNCS.PHASECHK.TRANS64 P0, [R0+URZ+0xe0], R2 ;  /* 0x0000e002000085a7 */ /* 0x000f2400080010ff */
[----:B----4-:R-:W-:Y:S05]  /*c600*/  @!P0 BRA `(.L_x_24) ;  /* 0xfffffffc00f08947 */ /* 0x010fea000383ffff */
[----:B------:R-:W-:Y:S05]  /*c610*/  BRA `(.L_x_187) ;  /* 0xffffff5400307947 */ /* 0x000fea000383ffff */
.L_x_27:
[----:B--2---:R-:W-:-:S07]  /*c620*/  MOV R0, UR7 ;  /* 0x0000000700007c02 */ /* 0x004fce0008000f00 */
.L_x_188:
[----:B--2---:R2:W3:Y:S02]  /*c630*/  SYNCS.PHASECHK.TRANS64.TRYWAIT P0, [R0+URZ+0x10], R3 ;  /* 0x00001003000075a7 */ /* 0x0044e400080011ff */
[----:B---3--:R-:W-:Y:S05]  /*c640*/  @!P0 NANOSLEEP.SYNCS 0x989680 ;  /* 0x009896800000895d */ /* 0x008fea0003900000 */
[----:B------:R-:W3:Y:S02]  /*c650*/  @!P0 SYNCS.PHASECHK.TRANS64 P0, [R0+URZ+0x10], R3 ;  /* 0x00001003000085a7 */ /* 0x000ee400080010ff */
[----:B---3--:R-:W-:Y:S05]  /*c660*/  @!P0 BRA `(.L_x_188) ;  /* 0xfffffffc00f08947 */ /* 0x008fea000383ffff */
[----:B------:R-:W-:Y:S05]  /*c670*/  BRA `(.L_x_26) ;  /* 0xffffff5400887947 */ /* 0x000fea000383ffff */
.L_x_36:
[----:B-1----:R-:W-:-:S07]  /*c680*/  MOV R0, UR7 ;  /* 0x0000000700007c02 */ /* 0x002fce0008000f00 */
.L_x_189:
[----:B-1----:R1:W2:Y:S02]  /*c690*/  SYNCS.PHASECHK.TRANS64.TRYWAIT P0, [R0+URZ+0x10], R3 ;  /* 0x00001003000075a7 */ /* 0x0022a400080011ff */
[----:B--2---:R-:W-:Y:S05]  /*c6a0*/  @!P0 NANOSLEEP.SYNCS 0x989680 ;  /* 0x009896800000895d */ /* 0x004fea0003900000 */
[----:B------:R-:W2:Y:S02]  /*c6b0*/  @!P0 SYNCS.PHASECHK.TRANS64 P0, [R0+URZ+0x10], R3 ;  /* 0x00001003000085a7 */ /* 0x000ea400080010ff */
[----:B--2---:R-:W-:Y:S05]  /*c6c0*/  @!P0 BRA `(.L_x_189) ;  /* 0xfffffffc00f08947 */ /* 0x004fea000383ffff */
[----:B------:R-:W-:Y:S05]  /*c6d0*/  BRA `(.L_x_35) ;  /* 0xffffff5800e47947 */ /* 0x000fea000383ffff */
.L_x_43:
[----:B-1----:R1:W4:Y:S02]  /*c6e0*/  SYNCS.PHASECHK.TRANS64.TRYWAIT P0, [R3+URZ+0x70], R0 ;  /* 0x00007000030075a7 */ /* 0x00232400080011ff */
[----:B----4-:R-:W-:Y:S05]  /*c6f0*/  @!P0 NANOSLEEP.SYNCS 0x989680 ;  /* 0x009896800000895d */ /* 0x010fea0003900000 */
[----:B------:R-:W4:Y:S02]  /*c700*/  @!P0 SYNCS.PHASECHK.TRANS64 P0, [R3+URZ+0x70], R0 ;  /* 0x00007000030085a7 */ /* 0x000f2400080010ff */
[----:B----4-:R-:W-:Y:S05]  /*c710*/  @!P0 BRA `(.L_x_43) ;  /* 0xfffffffc00f08947 */ /* 0x010fea000383ffff */
[----:B------:R-:W-:Y:S05]  /*c720*/  BRA `(.L_x_190) ;  /* 0xffffff6000207947 */ /* 0x000fea000383ffff */
.L_x_47:
[----:B------:R-:W-:-:S07]  /*c730*/  MOV R0, UR4 ;  /* 0x0000000400007c02 */ /* 0x000fce0008000f00 */
.L_x_191:
[----:B-1----:R1:W2:Y:S02]  /*c740*/  SYNCS.PHASECHK.TRANS64.TRYWAIT P0, [R0+URZ], R2 ;  /* 0x00000002000075a7 */ /* 0x0022a400080011ff */
[----:B--2---:R-:W-:Y:S05]  /*c750*/  @!P0 NANOSLEEP.SYNCS 0x989680 ;  /* 0x009896800000895d */ /* 0x004fea0003900000 */
[----:B------:R-:W2:Y:S02]  /*c760*/  @!P0 SYNCS.PHASECHK.TRANS64 P0, [R0+URZ], R2 ;  /* 0x00000002000085a7 */ /* 0x000ea400080010ff */
[----:B--2---:R-:W-:Y:S05]  /*c770*/  @!P0 BRA `(.L_x_191) ;  /* 0xfffffffc00f08947 */ /* 0x004fea000383ffff */
[----:B------:R-:W-:Y:S05]  /*c780*/  BRA `(.L_x_192) ;  /* 0xffffff6400cc7947 */ /* 0x000fea000383ffff */
.L_x_50:
[----:B--2---:R2:W3:Y:S02]  /*c790*/  SYNCS.PHASECHK.TRANS64.TRYWAIT P0, [R0+URZ+0xd0], R8 ;  /* 0x0000d008000075a7 */ /* 0x0044e400080011ff */
[----:B---3--:R-:W-:Y:S05]  /*c7a0*/  @!P0 NANOSLEEP.SYNCS 0x989680 ;  /* 0x009896800000895d */ /* 0x008fea0003900000 */
[----:B------:R-:W3:Y:S02]  /*c7b0*/  @!P0 SYNCS.PHASECHK.TRANS64 P0, [R0+URZ+0xd0], R8 ;  /* 0x0000d008000085a7 */ /* 0x000ee400080010ff */
[----:B---3--:R-:W-:Y:S05]  /*c7c0*/  @!P0 BRA `(.L_x_50) ;  /* 0xfffffffc00f08947 */ /* 0x008fea000383ffff */
[----:B------:R-:W-:Y:S05]  /*c7d0*/  BRA `(.L_x_193) ;  /* 0xffffff68002c7947 */ /* 0x000fea000383ffff */
.L_x_51:
[----:B------:R-:W-:-:S07]  /*c7e0*/  MOV R0, UR4 ;  /* 0x0000000400007c02 */ /* 0x000fce0008000f00 */
.L_x_194:
[----:B--2---:R2:W3:Y:S02]  /*c7f0*/  SYNCS.PHASECHK.TRANS64.TRYWAIT P0, [R0+URZ+0x80], R9 ;  /* 0x00008009000075a7 */ /* 0x0044e400080011ff */
[----:B---3--:R-:W-:Y:S05]  /*c800*/  @!P0 NANOSLEEP.SYNCS 0x989680 ;  /* 0x009896800000895d */ /* 0x008fea0003900000 */
[----:B------:R-:W3:Y:S02]  /*c810*/  @!P0 SYNCS.PHASECHK.TRANS64 P0, [R0+URZ+0x80], R9 ;  /* 0x00008009000085a7 */ /* 0x000ee400080010ff */
[----:B---3--:R-:W-:Y:S05]  /*c820*/  @!P0 BRA `(.L_x_194) ;  /* 0xfffffffc00f08947 */ /* 0x008fea000383ffff */
[----:B------:R-:W-:Y:S05]  /*c830*/  BRA `(.L_x_195) ;  /* 0xffffff68003c7947 */ /* 0x000fea000383ffff */
.L_x_52:
[----:B--2---:R2:W3:Y:S02]  /*c840*/  SYNCS.PHASECHK.TRANS64.TRYWAIT P1, [R0+URZ+0x70], R8 ;  /* 0x00007008000075a7 */ /* 0x0044e400080211ff */
[----:B---3--:R-:W-:Y:S05]  /*c850*/  @!P1 NANOSLEEP.SYNCS 0x989680 ;  /* 0x009896800000995d */ /* 0x008fea0003900000 */
[----:B------:R-:W3:Y:S02]  /*c860*/  @!P1 SYNCS.PHASECHK.TRANS64 P1, [R0+URZ+0x70], R8 ;  /* 0x00007008000095a7 */ /* 0x000ee400080210ff */
[----:B---3--:R-:W-:Y:S05]  /*c870*/  @!P1 BRA `(.L_x_52) ;  /* 0xfffffffc00f09947 */ /* 0x008fea000383ffff */
[----:B------:R-:W-:Y:S05]  /*c880*/  BRA `(.L_x_196) ;  /* 0xffffff68006c7947 */ /* 0x000fea000383ffff */
.L_x_55:
[----:B------:R-:W-:-:S07]  /*c890*/  MOV R0, UR4 ;  /* 0x0000000400007c02 */ /* 0x000fce0008000f00 */
.L_x_197:
[----:B--2---:R2:W3:Y:S02]  /*c8a0*/  SYNCS.PHASECHK.TRANS64.TRYWAIT P0, [R0+URZ+0x80], R2 ;  /* 0x00008002000075a7 */ /* 0x0044e400080011ff */
[----:B---3--:R-:W-:Y:S05]  /*c8b0*/  @!P0 NANOSLEEP.SYNCS 0x989680 ;  /* 0x009896800000895d */ /* 0x008fea0003900000 */
[----:B------:R-:W3:Y:S02]  /*c8c0*/  @!P0 SYNCS.PHASECHK.TRANS64 P0, [R0+URZ+0x80], R2 ;  /* 0x00008002000085a7 */ /* 0x000ee400080010ff */
[----:B---3--:R-:W-:Y:S05]  /*c8d0*/  @!P0 BRA `(.L_x_197) ;  /* 0xfffffffc00f08947 */ /* 0x008fea000383ffff */
[----:B------:R-:W-:Y:S05]  /*c8e0*/  BRA `(.L_x_54) ;  /* 0xffffff6800c07947 */ /* 0x000fea000383ffff */
.L_x_64:
[----:B--2---:R-:W-:-:S04]  /*c8f0*/  MOV R7, UR5 ;  /* 0x0000000500077c02 */ /* 0x004fc80008000f00 */
[----:B------:R2:W3:Y:S03]  /*c900*/  SYNCS.PHASECHK.TRANS64.TRYWAIT P0, [R7+URZ+0x8], R8 ;  /* 0x00000808070075a7 */ /* 0x0004e600080011ff */
[----:B---3--:R-:W-:Y:S05]  /*c910*/  @!P0 NANOSLEEP.SYNCS 0x989680 ;  /* 0x009896800000895d */ /* 0x008fea0003900000 */
[----:B------:R-:W3:Y:S02]  /*c920*/  @!P0 SYNCS.PHASECHK.TRANS64 P0, [R7+URZ+0x8], R8 ;  /* 0x00000808070085a7 */ /* 0x000ee400080010ff */
[----:B---3--:R-:W-:Y:S05]  /*c930*/  @!P0 BRA `(.L_x_64) ;  /* 0xfffffffc00ec8947 */ /* 0x008fea000383ffff */
[----:B------:R-:W-:Y:S05]  /*c940*/  BRA `(.L_x_63) ;  /* 0xffffff6c007c7947 */ /* 0x000fea000383ffff */
.L_x_66:
[----:B------:R-:W-:Y:S01]  /*c950*/  BSSY B0, `(.L_x_198) ;  /* 0x0000006000007945 */ /* 0x000fe20003800000 */
[----:B------:R-:W-:-:S07]  /*c960*/  MOV R15, 0xffffffff ;  /* 0xffffffff000f7802 */ /* 0x000fce0000000f00 */
[----:B-12--5:R-:W-:Y:S05]  /*c970*/  WARPSYNC.COLLECTIVE R15, `(.L_x_199) ;  /* 0x000000000f0c7348 */ /* 0x026fea0003c00000 */
[----:B------:R-:W-:Y:S02]  /*c980*/  ELECT P6, UR79, PT ;  /* 0x00000000004f782f */ /* 0x000fe400038c0000 */
[----:B------:R-:W-:Y:S01]  /*c990*/  MOV R14, UR79 ;  /* 0x0000004f000e7c02 */ /* 0x000fe20008000f00 */
[----:B-12--5:R-:W-:Y:S10]  /*c9a0*/  ENDCOLLECTIVE ;  /* 0x000000000000791b */ /* 0x026ff40003800000 */
.L_x_199:
[----:B------:R-:W-:Y:S05]  /*c9b0*/  BSYNC B0 ;  /* 0x0000000000007941 */ /* 0x000fea0003800000 */
.L_x_198:
[----:B------:R-:W-:Y:S01]  /*c9c0*/  PLOP3.LUT P0, PT, P6, PT, PT, 0x80, 0x8 ;  /* 0x000000000008781c */ /* 0x000fe2000370f070 */
[----:B------:R-:W-:-:S12]  /*c9d0*/  BRA `(.L_x_200) ;  /* 0xffffff6c00ac7947 */ /* 0x000fd8000383ffff */
.L_x_68:
[----:B--2---:R-:W-:-:S04]  /*c9e0*/  MOV R5, UR5 ;  /* 0x0000000500057c02 */ /* 0x004fc80008000f00 */
[----:B------:R2:W3:Y:S03]  /*c9f0*/  SYNCS.PHASECHK.TRANS64.TRYWAIT P0, [R5+URZ+0x8], R6 ;  /* 0x00000806050075a7 */ /* 0x0004e600080011ff */
[----:B---3--:R-:W-:Y:S05]  /*ca00*/  @!P0 NANOSLEEP.SYNCS 0x989680 ;  /* 0x009896800000895d */ /* 0x008fea0003900000 */
[----:B------:R-:W3:Y:S02]  /*ca10*/  @!P0 SYNCS.PHASECHK.TRANS64 P0, [R5+URZ+0x8], R6 ;  /* 0x00000806050085a7 */ /* 0x000ee400080010ff */
[----:B---3--:R-:W-:Y:S05]  /*ca20*/  @!P0 BRA `(.L_x_68) ;  /* 0xfffffffc00ec8947 */ /* 0x008fea000383ffff */
[----:B------:R-:W-:Y:S05]  /*ca30*/  BRA `(.L_x_67) ;  /* 0xffffff6c00b07947 */ /* 0x000fea000383ffff */
.L_x_69:
[----:B-1----:R1:W2:Y:S02]  /*ca40*/  SYNCS.PHASECHK.TRANS64.TRYWAIT P0, [R3+URZ+0x70], R4 ;  /* 0x00007004030075a7 */ /* 0x0022a400080011ff */
[----:B--2---:R-:W-:Y:S05]  /*ca50*/  @!P0 NANOSLEEP.SYNCS 0x989680 ;  /* 0x009896800000895d */ /* 0x004fea0003900000 */
[----:B------:R-:W2:Y:S02]  /*ca60*/  @!P0 SYNCS.PHASECHK.TRANS64 P0, [R3+URZ+0x70], R4 ;  /* 0x00007004030085a7 */ /* 0x000ea400080010ff */
[----:B--2---:R-:W-:Y:S05]  /*ca70*/  @!P0 BRA `(.L_x_69) ;  /* 0xfffffffc00f08947 */ /* 0x004fea000383ffff */
[----:B------:R-:W-:Y:S05]  /*ca80*/  BRA `(.L_x_201) ;  /* 0xffffff7000c07947 */ /* 0x000fea000383ffff */
.L_x_71:
[----:B------:R-:W-:-:S13]  /*ca90*/  R2UR UR4, R4 ;  /* 0x00000000040472ca */ /* 0x000fda00000e0000 */
[----:B------:R-:W-:-:S07]  /*caa0*/  MOV R3, UR4 ;  /* 0x0000000400037c02 */ /* 0x000fce0008000f00 */
.L_x_202:
[----:B-1----:R1:W2:Y:S02]  /*cab0*/  SYNCS.PHASECHK.TRANS64.TRYWAIT P0, [R3+URZ+0xb0], R5 ;  /* 0x0000b005030075a7 */ /* 0x0022a400080011ff */
[----:B--2---:R-:W-:Y:S05]  /*cac0*/  @!P0 NANOSLEEP.SYNCS 0x989680 ;  /* 0x009896800000895d */ /* 0x004fea0003900000 */
[----:B------:R-:W2:Y:S02]  /*cad0*/  @!P0 SYNCS.PHASECHK.TRANS64 P0, [R3+URZ+0xb0], R5 ;  /* 0x0000b005030085a7 */ /* 0x000ea400080010ff */
[----:B--2---:R-:W-:Y:S05]  /*cae0*/  @!P0 BRA `(.L_x_202) ;  /* 0xfffffffc00f08947 */ /* 0x004fea000383ffff */
[----:B------:R-:W-:Y:S05]  /*caf0*/  BRA `(.L_x_203) ;  /* 0xffffff7400147947 */ /* 0x000fea000383ffff */
.L_x_74:
[----:B------:R-:W-:Y:S07]  /*cb00*/  MOV R3, UR5 ;  /* 0x0000000500037c02 */ /* 0x000fee0008000f00 */
.L_x_204:
[----:B-1----:R1:W2:Y:S02]  /*cb10*/  SYNCS.PHASECHK.TRANS64.TRYWAIT P0, [R3+URZ], R5 ;  /* 0x00000005030075a7 */ /* 0x0022a400080011ff */
[----:B--2---:R-:W-:Y:S05]  /*cb20*/  @!P0 NANOSLEEP.SYNCS 0x989680 ;  /* 0x009896800000895d */ /* 0x004fea0003900000 */
[----:B------:R-:W2:Y:S02]  /*cb30*/  @!P0 SYNCS.PHASECHK.TRANS64 P0, [R3+URZ], R5 ;  /* 0x00000005030085a7 */ /* 0x000ea400080010ff */
[----:B--2---:R-:W-:Y:S05]  /*cb40*/  @!P0 BRA `(.L_x_204) ;  /* 0xfffffffc00f08947 */ /* 0x004fea000383ffff */
[----:B------:R-:W-:Y:S05]  /*cb50*/  BRA `(.L_x_73) ;  /* 0xffffff74002c7947 */ /* 0x000fea000383ffff */
.L_x_78:
[----:B-1----:R-:W-:-:S07]  /*cb60*/  MOV R2, UR4 ;  /* 0x0000000400027c02 */ /* 0x002fce0008000f00 */
.L_x_205:
[----:B-1----:R1:W2:Y:S02]  /*cb70*/  SYNCS.PHASECHK.TRANS64.TRYWAIT P0, [R2+URZ], R3 ;  /* 0x00000003020075a7 */ /* 0x0022a400080011ff */
[----:B--2---:R-:W-:Y:S05]  /*cb80*/  @!P0 NANOSLEEP.SYNCS 0x989680 ;  /* 0x009896800000895d */ /* 0x004fea0003900000 */
[----:B------:R-:W2:Y:S02]  /*cb90*/  @!P0 SYNCS.PHASECHK.TRANS64 P0, [R2+URZ], R3 ;  /* 0x00000003020085a7 */ /* 0x000ea400080010ff */
[----:B--2---:R-:W-:Y:S05]  /*cba0*/  @!P0 BRA `(.L_x_205) ;  /* 0xfffffffc00f08947 */ /* 0x004fea000383ffff */
[----:B------:R-:W-:Y:S05]  /*cbb0*/  BRA `(.L_x_206) ;  /* 0xffffff7c00447947 */ /* 0x000fea000383ffff */
.L_x_79:
[----:B------:R-:W-:-:S07]  /*cbc0*/  MOV R2, UR5 ;  /* 0x0000000500027c02 */ /* 0x000fce0008000f00 */
.L_x_207:
[----:B-1----:R1:W2:Y:S02]  /*cbd0*/  SYNCS.PHASECHK.TRANS64.TRYWAIT P0, [R2+URZ], R4 ;  /* 0x00000004020075a7 */ /* 0x0022a400080011ff */
[----:B--2---:R-:W-:Y:S05]  /*cbe0*/  @!P0 NANOSLEEP.SYNCS 0x989680 ;  /* 0x009896800000895d */ /* 0x004fea0003900000 */
[----:B------:R-:W2:Y:S02]  /*cbf0*/  @!P0 SYNCS.PHASECHK.TRANS64 P0, [R2+URZ], R4 ;  /* 0x00000004020085a7 */ /* 0x000ea400080010ff */
[----:B--2---:R-:W-:Y:S05]  /*cc00*/  @!P0 BRA `(.L_x_207) ;  /* 0xfffffffc00f08947 */ /* 0x004fea000383ffff */
[----:B------:R-:W-:Y:S05]  /*cc10*/  BRA `(.L_x_208) ;  /* 0xffffff7c00547947 */ /* 0x000fea000383ffff */
.L_x_80:
[----:B------:R-:W-:-:S07]  /*cc20*/  MOV R2, UR5 ;  /* 0x0000000500027c02 */ /* 0x000fce0008000f00 */
.L_x_209:
[----:B-1----:R1:W2:Y:S02]  /*cc30*/  SYNCS.PHASECHK.TRANS64.TRYWAIT P0, [R2+URZ], R4 ;  /* 0x00000004020075a7 */ /* 0x0022a400080011ff */
[----:B--2---:R-:W-:Y:S05]  /*cc40*/  @!P0 NANOSLEEP.SYNCS 0x989680 ;  /* 0x009896800000895d */ /* 0x004fea0003900000 */
[----:B------:R-:W2:Y:S02]  /*cc50*/  @!P0 SYNCS.PHASECHK.TRANS64 P0, [R2+URZ], R4 ;  /* 0x00000004020085a7 */ /* 0x000ea400080010ff */
[----:B--2---:R-:W-:Y:S05]  /*cc60*/  @!P0 BRA `(.L_x_209) ;  /* 0xfffffffc00f08947 */ /* 0x004fea000383ffff */
[----:B------:R-:W-:Y:S05]  /*cc70*/  BRA `(.L_x_210) ;  /* 0xffffff7c00607947 */ /* 0x000fea000383ffff */
.L_x_83:
[----:B------:R-:W-:-:S07]  /*cc80*/  MOV R2, UR62 ;  /* 0x0000003e00027c02 */ /* 0x000fce0008000f00 */
.L_x_211:
[----:B-1----:R1:W2:Y:S02]  /*cc90*/  SYNCS.PHASECHK.TRANS64.TRYWAIT P1, [R2+URZ+0xf0], R3 ;  /* 0x0000f003020075a7 */ /* 0x0022a400080211ff */
[----:B--2---:R-:W-:Y:S05]  /*cca0*/  @!P1 NANOSLEEP.SYNCS 0x989680 ;  /* 0x009896800000995d */ /* 0x004fea0003900000 */
[----:B------:R-:W2:Y:S02]  /*ccb0*/  @!P1 SYNCS.PHASECHK.TRANS64 P1, [R2+URZ+0xf0], R3 ;  /* 0x0000f003020095a7 */ /* 0x000ea400080210ff */
[----:B--2---:R-:W-:Y:S05]  /*ccc0*/  @!P1 BRA `(.L_x_211) ;  /* 0xfffffffc00f09947 */ /* 0x004fea000383ffff */
[----:B------:R-:W-:Y:S05]  /*ccd0*/  BRA `(.L_x_212) ;  /* 0xffffff7c00b07947 */ /* 0x000fea000383ffff */
.L_x_88:
[----:B--2---:R2:W3:Y:S02]  /*cce0*/  SYNCS.PHASECHK.TRANS64.TRYWAIT P0, [R8+URZ+0x70], R0 ;  /* 0x00007000080075a7 */ /* 0x0044e400080011ff */
[----:B---3--:R-:W-:Y:S05]  /*ccf0*/  @!P0 NANOSLEEP.SYNCS 0x989680 ;  /* 0x009896800000895d */ /* 0x008fea0003900000 */
[----:B------:R-:W3:Y:S02]  /*cd00*/  @!P0 SYNCS.PHASECHK.TRANS64 P0, [R8+URZ+0x70], R0 ;  /* 0x00007000080085a7 */ /* 0x000ee400080010ff */
[----:B---3--:R-:W-:Y:S05]  /*cd10*/  @!P0 BRA `(.L_x_88) ;  /* 0xfffffffc00f08947 */ /* 0x008fea000383ffff */
[----:B------:R-:W-:Y:S05]  /*cd20*/  BRA `(.L_x_213) ;  /* 0xffffff8000e87947 */ /* 0x000fea000383ffff */
.L_x_91:
[----:B--2---:R-:W-:Y:S07]  /*cd30*/  MOV R0, UR21 ;  /* 0x0000001500007c02 */ /* 0x004fee0008000f00 */
.L_x_214:
[----:B--2---:R2:W3:Y:S02]  /*cd40*/  SYNCS.PHASECHK.TRANS64.TRYWAIT P1, [R0+URZ+0x68], R2 ;  /* 0x00006802000075a7 */ /* 0x0044e400080211ff */
[----:B---3--:R-:W-:Y:S05]  /*cd50*/  @!P1 NANOSLEEP.SYNCS 0x989680 ;  /* 0x009896800000995d */ /* 0x008fea0003900000 */
[----:B------:R-:W3:Y:S02]  /*cd60*/  @!P1 SYNCS.PHASECHK.TRANS64 P1, [R0+URZ+0x68], R2 ;  /* 0x00006802000095a7 */ /* 0x000ee400080210ff */
[----:B---3--:R-:W-:Y:S05]  /*cd70*/  @!P1 BRA `(.L_x_214) ;  /* 0xfffffffc00f09947 */ /* 0x008fea000383ffff */
[----:B------:R-:W-:Y:S05]  /*cd80*/  BRA `(.L_x_90) ;  /* 0xffffff8800687947 */ /* 0x000fea000383ffff */
.L_x_94:
[----:B--2---:R-:W-:Y:S07]  /*cd90*/  MOV R0, UR21 ;  /* 0x0000001500007c02 */ /* 0x004fee0008000f00 */
.L_x_215:
[----:B--2---:R2:W3:Y:S02]  /*cda0*/  SYNCS.PHASECHK.TRANS64.TRYWAIT P0, [R0+URZ+0x40], R5 ;  /* 0x00004005000075a7 */ /* 0x0044e400080011ff */
[----:B---3--:R-:W-:Y:S05]  /*cdb0*/  @!P0 NANOSLEEP.SYNCS 0x989680 ;  /* 0x009896800000895d */ /* 0x008fea0003900000 */
[----:B------:R-:W3:Y:S02]  /*cdc0*/  @!P0 SYNCS.PHASECHK.TRANS64 P0, [R0+URZ+0x40], R5 ;  /* 0x00004005000085a7 */ /* 0x000ee400080010ff */
[----:B---3--:R-:W-:Y:S05]  /*cdd0*/  @!P0 BRA `(.L_x_215) ;  /* 0xfffffffc00f08947 */ /* 0x008fea000383ffff */
[----:B------:R-:W-:Y:S05]  /*cde0*/  BRA `(.L_x_216) ;  /* 0xffffff8800c07947 */ /* 0x000fea000383ffff */
.L_x_95:
[----:B------:R-:W-:Y:S07]  /*cdf0*/  MOV R0, UR21 ;  /* 0x0000001500007c02 */ /* 0x000fee0008000f00 */
.L_x_217:
[----:B--2---:R2:W3:Y:S02]  /*ce00*/  SYNCS.PHASECHK.TRANS64.TRYWAIT P0, [R0+URZ+0x48], R5 ;  /* 0x00004805000075a7 */ /* 0x0044e400080011ff */
[----:B---3--:R-:W-:Y:S05]  /*ce10*/  @!P0 NANOSLEEP.SYNCS 0x989680 ;  /* 0x009896800000895d */ /* 0x008fea0003900000 */
[----:B------:R-:W3:Y:S02]  /*ce20*/  @!P0 SYNCS.PHASECHK.TRANS64 P0, [R0+URZ+0x48], R5 ;  /* 0x00004805000085a7 */ /* 0x000ee400080010ff */
[----:B---3--:R-:W-:Y:S05]  /*ce30*/  @!P0 BRA `(.L_x_217) ;  /* 0xfffffffc00f08947 */ /* 0x008fea000383ffff */
[----:B------:R-:W-:Y:S05]  /*ce40*/  BRA `(.L_x_218) ;  /* 0xffffff8c00007947 */ /* 0x000fea000383ffff */
.L_x_96:
[----:B------:R-:W-:Y:S07]  /*ce50*/  MOV R0, UR21 ;  /* 0x0000001500007c02 */ /* 0x000fee0008000f00 */
.L_x_219:
[----:B--2---:R2:W3:Y:S02]  /*ce60*/  SYNCS.PHASECHK.TRANS64.TRYWAIT P0, [R0+URZ+0x50], R5 ;  /* 0x00005005000075a7 */ /* 0x0044e400080011ff */
[----:B---3--:R-:W-:Y:S05]  /*ce70*/  @!P0 NANOSLEEP.SYNCS 0x989680 ;  /* 0x009896800000895d */ /* 0x008fea0003900000 */
[----:B------:R-:W3:Y:S02]  /*ce80*/  @!P0 SYNCS.PHASECHK.TRANS64 P0, [R0+URZ+0x50], R5 ;  /* 0x00005005000085a7 */ /* 0x000ee400080010ff */
[----:B---3--:R-:W-:Y:S05]  /*ce90*/  @!P0 BRA `(.L_x_219) ;  /* 0xfffffffc00f08947 */ /* 0x008fea000383ffff */
[----:B------:R-:W-:Y:S05]  /*cea0*/  BRA `(.L_x_220) ;  /* 0xffffff8c00487947 */ /* 0x000fea000383ffff */
.L_x_97:
[----:B------:R-:W-:Y:S07]  /*ceb0*/  MOV R0, UR21 ;  /* 0x0000001500007c02 */ /* 0x000fee0008000f00 */
.L_x_221:
[----:B--2---:R2:W3:Y:S02]  /*cec0*/  SYNCS.PHASECHK.TRANS64.TRYWAIT P0, [R0+URZ+0x58], R5 ;  /* 0x00005805000075a7 */ /* 0x0044e400080011ff */
[----:B---3--:R-:W-:Y:S05]  /*ced0*/  @!P0 NANOSLEEP.SYNCS 0x989680 ;  /* 0x009896800000895d */ /* 0x008fea0003900000 */
[----:B------:R-:W3:Y:S02]  /*cee0*/  @!P0 SYNCS.PHASECHK.TRANS64 P0, [R0+URZ+0x58], R5 ;  /* 0x00005805000085a7 */ /* 0x000ee400080010ff */
[----:B---3--:R-:W-:Y:S05]  /*cef0*/  @!P0 BRA `(.L_x_221) ;  /* 0xfffffffc00f08947 */ /* 0x008fea000383ffff */
[----:B------:R-:W-:Y:S05]  /*cf00*/  BRA `(.L_x_222) ;  /* 0xffffff8c00907947 */ /* 0x000fea000383ffff */
.L_x_98:
[----:B------:R-:W-:Y:S07]  /*cf10*/  MOV R0, UR21 ;  /* 0x0000001500007c02 */ /* 0x000fee0008000f00 */
.L_x_223:
[----:B--2---:R2:W3:Y:S02]  /*cf20*/  SYNCS.PHASECHK.TRANS64.TRYWAIT P0, [R0+URZ+0x40], R4 ;  /* 0x00004004000075a7 */ /* 0x0044e400080011ff */
[----:B---3--:R-:W-:Y:S05]  /*cf30*/  @!P0 NANOSLEEP.SYNCS 0x989680 ;  /* 0x009896800000895d */ /* 0x008fea0003900000 */
[----:B------:R-:W3:Y:S02]  /*cf40*/  @!P0 SYNCS.PHASECHK.TRANS64 P0, [R0+URZ+0x40], R4 ;  /* 0x00004004000085a7 */ /* 0x000ee400080010ff */
[----:B---3--:R-:W-:Y:S05]  /*cf50*/  @!P0 BRA `(.L_x_223) ;  /* 0xfffffffc00f08947 */ /* 0x008fea000383ffff */
[----:B------:R-:W-:Y:S05]  /*cf60*/  BRA `(.L_x_224) ;  /* 0xffffff8c00dc7947 */ /* 0x000fea000383ffff */
.L_x_99:
[----:B------:R-:W-:Y:S07]  /*cf70*/  MOV R0, UR21 ;  /* 0x0000001500007c02 */ /* 0x000fee0008000f00 */
.L_x_225:
[----:B--2---:R2:W3:Y:S02]  /*cf80*/  SYNCS.PHASECHK.TRANS64.TRYWAIT P0, [R0+URZ+0x48], R4 ;  /* 0x00004804000075a7 */ /* 0x0044e400080011ff */
[----:B---3--:R-:W-:Y:S05]  /*cf90*/  @!P0 NANOSLEEP.SYNCS 0x989680 ;  /* 0x009896800000895d */ /* 0x008fea0003900000 */
[----:B------:R-:W3:Y:S02]  /*cfa0*/  @!P0 SYNCS.PHASECHK.TRANS64 P0, [R0+URZ+0x48], R4 ;  /* 0x00004804000085a7 */ /* 0x000ee400080010ff */
[----:B---3--:R-:W-:Y:S05]  /*cfb0*/  @!P0 BRA `(.L_x_225) ;  /* 0xfffffffc00f08947 */ /* 0x008fea000383ffff */
[----:B------:R-:W-:Y:S05]  /*cfc0*/  BRA `(.L_x_226) ;  /* 0xffffff9000247947 */ /* 0x000fea000383ffff */
.L_x_100:
[----:B------:R-:W-:Y:S07]  /*cfd0*/  MOV R0, UR21 ;  /* 0x0000001500007c02 */ /* 0x000fee0008000f00 */
.L_x_227:
[----:B--2---:R2:W3:Y:S02]  /*cfe0*/  SYNCS.PHASECHK.TRANS64.TRYWAIT P0, [R0+URZ+0x50], R4 ;  /* 0x00005004000075a7 */ /* 0x0044e400080011ff */
[----:B---3--:R-:W-:Y:S05]  /*cff0*/  @!P0 NANOSLEEP.SYNCS 0x989680 ;  /* 0x009896800000895d */ /* 0x008fea0003900000 */
[----:B------:R-:W3:Y:S02]  /*d000*/  @!P0 SYNCS.PHASECHK.TRANS64 P0, [R0+URZ+0x50], R4 ;  /* 0x00005004000085a7 */ /* 0x000ee400080010ff */
[----:B---3--:R-:W-:Y:S05]  /*d010*/  @!P0 BRA `(.L_x_227) ;  /* 0xfffffffc00f08947 */ /* 0x008fea000383ffff */
[----:B------:R-:W-:Y:S05]  /*d020*/  BRA `(.L_x_228) ;  /* 0xffffff90006c7947 */ /* 0x000fea000383ffff */
.L_x_101:
[----:B------:R-:W-:Y:S07]  /*d030*/  MOV R0, UR21 ;  /* 0x0000001500007c02 */ /* 0x000fee0008000f00 */
.L_x_229:
[----:B--2---:R2:W3:Y:S02]  /*d040*/  SYNCS.PHASECHK.TRANS64.TRYWAIT P0, [R0+URZ+0x58], R4 ;  /* 0x00005804000075a7 */ /* 0x0044e400080011ff */
[----:B---3--:R-:W-:Y:S05]  /*d050*/  @!P0 NANOSLEEP.SYNCS 0x989680 ;  /* 0x009896800000895d */ /* 0x008fea0003900000 */
[----:B------:R-:W3:Y:S02]  /*d060*/  @!P0 SYNCS.PHASECHK.TRANS64 P0, [R0+URZ+0x58], R4 ;  /* 0x00005804000085a7 */ /* 0x000ee400080010ff */
[----:B---3--:R-:W-:Y:S05]  /*d070*/  @!P0 BRA `(.L_x_229) ;  /* 0xfffffffc00f08947 */ /* 0x008fea000383ffff */
[----:B------:R-:W-:Y:S05]  /*d080*/  BRA `(.L_x_230) ;  /* 0xffffff9000b87947 */ /* 0x000fea000383ffff */
.L_x_103:
[----:B------:R-:W-:-:S07]  /*d090*/  MOV R0, UR21 ;  /* 0x0000001500007c02 */ /* 0x000fce0008000f00 */
.L_x_231:
[----:B---3--:R3:W4:Y:S02]  /*d0a0*/  SYNCS.PHASECHK.TRANS64.TRYWAIT P0, [R0+URZ+0x40], R5 ;  /* 0x00004005000075a7 */ /* 0x00872400080011ff */
[----:B----4-:R-:W-:Y:S05]  /*d0b0*/  @!P0 NANOSLEEP.SYNCS 0x989680 ;  /* 0x009896800000895d */ /* 0x010fea0003900000 */
[----:B------:R-:W4:Y:S02]  /*d0c0*/  @!P0 SYNCS.PHASECHK.TRANS64 P0, [R0+URZ+0x40], R5 ;  /* 0x00004005000085a7 */ /* 0x000f2400080010ff */
[----:B----4-:R-:W-:Y:S05]  /*d0d0*/  @!P0 BRA `(.L_x_231) ;  /* 0xfffffffc00f08947 */ /* 0x010fea000383ffff */
[----:B------:R-:W-:Y:S05]  /*d0e0*/  BRA `(.L_x_232) ;  /* 0xffffff9400287947 */ /* 0x000fea000383ffff */
.L_x_104:
[----:B---3--:R-:W-:-:S07]  /*d0f0*/  MOV R0, UR21 ;  /* 0x0000001500007c02 */ /* 0x008fce0008000f00 */
.L_x_233:
[----:B---3--:R3:W4:Y:S02]  /*d100*/  SYNCS.PHASECHK.TRANS64.TRYWAIT P0, [R0+URZ+0x48], R5 ;  /* 0x00004805000075a7 */ /* 0x00872400080011ff */
[----:B----4-:R-:W-:Y:S05]  /*d110*/  @!P0 NANOSLEEP.SYNCS 0x989680 ;  /* 0x009896800000895d */ /* 0x010fea0003900000 */
[----:B------:R-:W4:Y:S02]  /*d120*/  @!P0 SYNCS.PHASECHK.TRANS64 P0, [R0+URZ+0x48], R5 ;  /* 0x00004805000085a7 */ /* 0x000f2400080010ff */
[----:B----4-:R-:W-:Y:S05]  /*d130*/  @!P0 BRA `(.L_x_233) ;  /* 0xfffffffc00f08947 */ /* 0x010fea000383ffff */
[----:B------:R-:W-:Y:S05]  /*d140*/  BRA `(.L_x_234) ;  /* 0xffffff9400187947 */ /* 0x000fea000383ffff */
.L_x_105:
[----:B------:R-:W-:-:S07]  /*d150*/  MOV R2, UR21 ;  /* 0x0000001500027c02 */ /* 0x000fce0008000f00 */
.L_x_235:
[----:B---3--:R3:W4:Y:S02]  /*d160*/  SYNCS.PHASECHK.TRANS64.TRYWAIT P0, [R2+URZ+0x50], R5 ;  /* 0x00005005020075a7 */ /* 0x00872400080011ff */
[----:B----4-:R-:W-:Y:S05]  /*d170*/  @!P0 NANOSLEEP.SYNCS 0x989680 ;  /* 0x009896800000895d */ /* 0x010fea0003900000 */
[----:B------:R-:W4:Y:S02]  /*d180*/  @!P0 SYNCS.PHASECHK.TRANS64 P0, [R2+URZ+0x50], R5 ;  /* 0x00005005020085a7 */ /* 0x000f2400080010ff */
[----:B----4-:R-:W-:Y:S05]  /*d190*/  @!P0 BRA `(.L_x_235) ;  /* 0xfffffffc00f08947 */ /* 0x010fea000383ffff */
[----:B------:R-:W-:Y:S05]  /*d1a0*/  BRA `(.L_x_236) ;  /* 0xffffff94000c7947 */ /* 0x000fea000383ffff */
.L_x_107:
[----:B-1----:R1:W2:Y:S02]  /*d1b0*/  SYNCS.PHASECHK.TRANS64.TRYWAIT P0, [R0+URZ+0x70], R2 ;  /* 0x00007002000075a7 */ /* 0x0022a400080011ff */
[----:B--2---:R-:W-:Y:S05]  /*d1c0*/  @!P0 NANOSLEEP.SYNCS 0x989680 ;  /* 0x009896800000895d */ /* 0x004fea0003900000 */
[----:B------:R-:W2:Y:S02]  /*d1d0*/  @!P0 SYNCS.PHASECHK.TRANS64 P0, [R0+URZ+0x70], R2 ;  /* 0x00007002000085a7 */ /* 0x000ea400080010ff */
[----:B--2---:R-:W-:Y:S05]  /*d1e0*/  @!P0 BRA `(.L_x_107) ;  /* 0xfffffffc00f08947 */ /* 0x004fea000383ffff */
[----:B------:R-:W-:Y:S05]  /*d1f0*/  BRA `(.L_x_237) ;  /* 0xffffff9400d07947 */ /* 0x000fea000383ffff */
.L_x_118:
[----:B-1----:R-:W-:Y:S04]  /*d200*/  MOV R2, UR43 ;  /* 0x0000002b00027c02 */ /* 0x002fe80008000f00 */
[----:B------:R1:W3:Y:S03]  /*d210*/  SYNCS.PHASECHK.TRANS64.TRYWAIT P1, [R2+URZ+0x20], R3 ;  /* 0x00002003020075a7 */ /* 0x0002e600080211ff */
[----:B---3--:R-:W-:Y:S05]  /*d220*/  @!P1 NANOSLEEP.SYNCS 0x989680 ;  /* 0x009896800000995d */ /* 0x008fea0003900000 */
[----:B------:R-:W3:Y:S02]  /*d230*/  @!P1 SYNCS.PHASECHK.TRANS64 P1, [R2+URZ+0x20], R3 ;  /* 0x00002003020095a7 */ /* 0x000ee400080210ff */
[----:B---3--:R-:W-:Y:S05]  /*d240*/  @!P1 BRA `(.L_x_118) ;  /* 0xfffffffc00ec9947 */ /* 0x008fea000383ffff */
[----:B------:R-:W-:Y:S05]  /*d250*/  BRA `(.L_x_117) ;  /* 0xffffffa400447947 */ /* 0x000fea000383ffff */
.L_x_120:
[----:B-1----:R1:W4:Y:S02]  /*d260*/  SYNCS.PHASECHK.TRANS64.TRYWAIT P0, [R73+URZ+0x90], R0 ;  /* 0x00009000490075a7 */ /* 0x00232400080011ff */
[----:B----4-:R-:W-:Y:S05]  /*d270*/  @!P0 NANOSLEEP.SYNCS 0x989680 ;  /* 0x009896800000895d */ /* 0x010fea0003900000 */
[----:B------:R-:W4:Y:S02]  /*d280*/  @!P0 SYNCS.PHASECHK.TRANS64 P0, [R73+URZ+0x90], R0 ;  /* 0x00009000490085a7 */ /* 0x000f2400080010ff */
[----:B----4-:R-:W-:Y:S05]  /*d290*/  @!P0 BRA `(.L_x_120) ;  /* 0xfffffffc00f08947 */ /* 0x010fea000383ffff */
[----:B------:R-:W-:Y:S05]  /*d2a0*/  BRA `(.L_x_119) ;  /* 0xffffffa4006c7947 */ /* 0x000fea000383ffff */
.L_x_129:
[----:B-1----:R1:W2:Y:S02]  /*d2b0*/  SYNCS.PHASECHK.TRANS64.TRYWAIT P0, [R2+URZ+0x20], R0 ;  /* 0x00002000020075a7 */ /* 0x0022a400080011ff */
[----:B--2---:R-:W-:Y:S05]  /*d2c0*/  @!P0 NANOSLEEP.SYNCS 0x989680 ;  /* 0x009896800000895d */ /* 0x004fea0003900000 */
[----:B------:R-:W2:Y:S02]  /*d2d0*/  @!P0 SYNCS.PHASECHK.TRANS64 P0, [R2+URZ+0x20], R0 ;  /* 0x00002000020085a7 */ /* 0x000ea400080010ff */
[----:B--2---:R-:W-:Y:S05]  /*d2e0*/  @!P0 BRA `(.L_x_129) ;  /* 0xfffffffc00f08947 */ /* 0x004fea000383ffff */
[----:B------:R-:W-:Y:S05]  /*d2f0*/  BRA `(.L_x_128) ;  /* 0xffffffac00887947 */ /* 0x000fea000383ffff */
.L_x_137:
[----:B-1----:R1:W2:Y:S02]  /*d300*/  SYNCS.PHASECHK.TRANS64.TRYWAIT P0, [R0+URZ+0x20], R6 ;  /* 0x00002006000075a7 */ /* 0x0022a400080011ff */
[----:B--2---:R-:W-:Y:S05]  /*d310*/  @!P0 NANOSLEEP.SYNCS 0x989680 ;  /* 0x009896800000895d */ /* 0x004fea0003900000 */
[----:B------:R-:W2:Y:S02]  /*d320*/  @!P0 SYNCS.PHASECHK.TRANS64 P0, [R0+URZ+0x20], R6 ;  /* 0x00002006000085a7 */ /* 0x000ea400080010ff */
[----:B--2---:R-:W-:Y:S05]  /*d330*/  @!P0 BRA `(.L_x_137) ;  /* 0xfffffffc00f08947 */ /* 0x004fea000383ffff */
[----:B------:R-:W-:Y:S05]  /*d340*/  BRA `(.L_x_136) ;  /* 0xffffffb400c87947 */ /* 0x000fea000383ffff */
.L_x_145:
[----:B-1----:R1:W2:Y:S02]  /*d350*/  SYNCS.PHASECHK.TRANS64.TRYWAIT P0, [R0+URZ+0x20], R6 ;  /* 0x00002006000075a7 */ /* 0x0022a400080011ff */
[----:B--2---:R-:W-:Y:S05]  /*d360*/  @!P0 NANOSLEEP.SYNCS 0x989680 ;  /* 0x009896800000895d */ /* 0x004fea0003900000 */
[----:B------:R-:W2:Y:S02]  /*d370*/  @!P0 SYNCS.PHASECHK.TRANS64 P0, [R0+URZ+0x20], R6 ;  /* 0x00002006000085a7 */ /* 0x000ea400080010ff */
[----:B--2---:R-:W-:Y:S05]  /*d380*/  @!P0 BRA `(.L_x_145) ;  /* 0xfffffffc00f08947 */ /* 0x004fea000383ffff */
[----:B------:R-:W-:Y:S05]  /*d390*/  BRA `(.L_x_144) ;  /* 0xffffffc0000c7947 */ /* 0x000fea000383ffff */
.L_x_153:
[----:B-1----:R1:W2:Y:S02]  /*d3a0*/  SYNCS.PHASECHK.TRANS64.TRYWAIT P0, [R0+URZ+0x20], R6 ;  /* 0x00002006000075a7 */ /* 0x0022a400080011ff */
[----:B--2---:R-:W-:Y:S05]  /*d3b0*/  @!P0 NANOSLEEP.SYNCS 0x989680 ;  /* 0x009896800000895d */ /* 0x004fea0003900000 */
[----:B------:R-:W2:Y:S02]  /*d3c0*/  @!P0 SYNCS.PHASECHK.TRANS64 P0, [R0+URZ+0x20], R6 ;  /* 0x00002006000085a7 */ /* 0x000ea400080010ff */
[----:B--2---:R-:W-:Y:S05]  /*d3d0*/  @!P0 BRA `(.L_x_153) ;  /* 0xfffffffc00f08947 */ /* 0x004fea000383ffff */
[----:B------:R-:W-:Y:S05]  /*d3e0*/  BRA `(.L_x_152) ;  /* 0xffffffc8005c7947 */ /* 0x000fea000383ffff */
.L_x_161:
[----:B-1----:R1:W2:Y:S02]  /*d3f0*/  SYNCS.PHASECHK.TRANS64.TRYWAIT P0, [R0+URZ+0x20], R6 ;  /* 0x00002006000075a7 */ /* 0x0022a400080011ff */
[----:B--2---:R-:W-:Y:S05]  /*d400*/  @!P0 NANOSLEEP.SYNCS 0x989680 ;  /* 0x009896800000895d */ /* 0x004fea0003900000 */
[----:B------:R-:W2:Y:S02]  /*d410*/  @!P0 SYNCS.PHASECHK.TRANS64 P0, [R0+URZ+0x20], R6 ;  /* 0x00002006000085a7 */ /* 0x000ea400080010ff */
[----:B--2---:R-:W-:Y:S05]  /*d420*/  @!P0 BRA `(.L_x_161) ;  /* 0xfffffffc00f08947 */ /* 0x004fea000383ffff */
[----:B------:R-:W-:Y:S05]  /*d430*/  BRA `(.L_x_160) ;  /* 0xffffffd000bc7947 */ /* 0x000fea000383ffff */
.L_x_169:
[----:B-1----:R1:W2:Y:S02]  /*d440*/  SYNCS.PHASECHK.TRANS64.TRYWAIT P0, [R0+URZ+0x20], R6 ;  /* 0x00002006000075a7 */ /* 0x0022a400080011ff */
[----:B--2---:R-:W-:Y:S05]  /*d450*/  @!P0 NANOSLEEP.SYNCS 0x989680 ;  /* 0x009896800000895d */ /* 0x004fea0003900000 */
[----:B------:R-:W2:Y:S02]  /*d460*/  @!P0 SYNCS.PHASECHK.TRANS64 P0, [R0+URZ+0x20], R6 ;  /* 0x00002006000085a7 */ /* 0x000ea400080010ff */
[----:B--2---:R-:W-:Y:S05]  /*d470*/  @!P0 BRA `(.L_x_169) ;  /* 0xfffffffc00f08947 */ /* 0x004fea000383ffff */
[----:B------:R-:W-:Y:S05]  /*d480*/  BRA `(.L_x_168) ;  /* 0xffffffdc00107947 */ /* 0x000fea000383ffff */
.L_x_177:
[----:B-1----:R1:W2:Y:S02]  /*d490*/  SYNCS.PHASECHK.TRANS64.TRYWAIT P0, [R0+URZ+0x20], R76 ;  /* 0x0000204c000075a7 */ /* 0x0022a400080011ff */
[----:B--2---:R-:W-:Y:S05]  /*d4a0*/  @!P0 NANOSLEEP.SYNCS 0x989680 ;  /* 0x009896800000895d */ /* 0x004fea0003900000 */
[----:B------:R-:W2:Y:S02]  /*d4b0*/  @!P0 SYNCS.PHASECHK.TRANS64 P0, [R0+URZ+0x20], R76 ;  /* 0x0000204c000085a7 */ /* 0x000ea400080010ff */
[----:B--2---:R-:W-:Y:S05]  /*d4c0*/  @!P0 BRA `(.L_x_177) ;  /* 0xfffffffc00f08947 */ /* 0x004fea000383ffff */
[----:B------:R-:W-:Y:S05]  /*d4d0*/  BRA `(.L_x_176) ;  /* 0xffffffe400647947 */ /* 0x000fea000383ffff */
        .weak           $__internal_0_$__cuda_sm10x_tcgen05_guardrail_trap_col_being_dealloced_not_returned_by_alloc
        .type           $__internal_0_$__cuda_sm10x_tcgen05_guardrail_trap_col_being_dealloced_not_returned_by_alloc,@function
        .size           $__internal_0_$__cuda_sm10x_tcgen05_guardrail_trap_col_being_dealloced_not_returned_by_alloc,($__internal_1_$__cuda_sm10x_tcgen05_guardrail_trap_phase_invalid_during_alloc - $__internal_0_$__cuda_sm10x_tcgen05_guardrail_trap_col_being_dealloced_not_returned_by_alloc)
$__internal_0_$__cuda_sm10x_tcgen05_guardrail_trap_col_being_dealloced_not_returned_by_alloc:
[----:B------:R-:W-:Y:S05]  /*d4e0*/  BPT.TRAP 0x1 ;  /* 0x000000040000795c */ /* 0x000fea0000300000 */
[----:B------:R-:W-:-:S04]  /*d4f0*/  HFMA2 R3, -RZ, RZ, 0, 0 ;  /* 0x00000000ff037431 */ /* 0x000fc800000001ff */
[----:B------:R-:W-:Y:S05]  /*d500*/  RET.REL.NODEC R2 `(_ZN7cutlass13device_kernelINS_4gemm6kernel13GemmUniversalIN4cute5tupleIJiiiiEEENS1_10collective13CollectiveMmaINS1_35MainloopSm100TmaUmmaWarpSpecializedILi2ELi2ELi4ENS5_IJNS4_1CILi8EEENSA_ILi1EEESC_EEEEENS5_IJNSA_ILi256EEENSA_ILi128EEESG_EEENS_10tfloat32_tENS5_IJlSC_lEEESI_SJ_NS4_8TiledMMAINS4_8MMA_AtomIJNS4_23SM100_MMA_TF32_2x1SM_SSISI_SI_fLi256ELi128ELNS4_4UMMA5MajorE0ELSO_0ELNSN_7ScaleInE0ELSP_0EEEEEENS4_6LayoutINS5_IJSC_SC_SC_EEENS5_IJNSA_ILi0EEESU_SU_EEEEENS5_IJNS4_10UnderscoreESX_SX_EEEEENS4_18SM100_TMA_2SM_LOADENS4_14ComposedLayoutINS4_7SwizzleILi3ELi4ELi3EEENS4_18smem_ptr_flag_bitsILi32EEENSS_INS5_IJSB_NSA_ILi32EEEEEENS5_IJS16_SC_EEEEEEEvNS4_8identityENS4_28SM100_TMA_2SM_LOAD_MULTICASTES1A_vS1B_EENS_8epilogue10collective18CollectiveEpilogueINS1E_23Sm100TmaWarpSpecializedILi4ELi2ELi16ELb1ELb0EEEJNS5_IJSG_SG_SG_EEENS5_IJNSS_ISG_SC_EENSS_INSA_ILi16EEESC_EEEEESI_SJ_SI_SJ_NS1E_6fusion15FusionCallbacksIS1I_NS1O_17LinearCombinationISI_fSI_fLNS_15FloatRoundStyleE2EEES1J_S1N_JEEENS4_5SM1004TMEM4LOAD26SM100_TMEM_LOAD_32dp32b16xENS4_13SM90_TMA_LOADENS11_INS12_ILi2ELi4ELi3EEES15_NSS_INS5_IJSB_S1L_EEENS5_IJS1L_SC_EEEEEEENS4_39AutoVectorizingCopyWithAssumedAlignmentILi128EEENS4_14SM90_TMA_STOREES23_S25_S25_EEEvvEEEEvNT_6ParamsE) ;  /* 0xffffff2802bc7950 */ /* 0x000fea0003c3ffff */
        .weak           $__internal_1_$__cuda_sm10x_tcgen05_guardrail_trap_phase_invalid_during_alloc
        .type           $__internal_1_$__cuda_sm10x_tcgen05_guardrail_trap_phase_invalid_during_alloc,@function
        .size           $__internal_1_$__cuda_sm10x_tcgen05_guardrail_trap_phase_invalid_during_alloc,($__internal_2_$__cuda_sm10x_tcgen05_guardrail_trap_unallocated_columns_being_dealloced - $__internal_1_$__cuda_sm10x_tcgen05_guardrail_trap_phase_invalid_during_alloc)
$__internal_1_$__cuda_sm10x_tcgen05_guardrail_trap_phase_invalid_during_alloc:
[----:B------:R-:W-:Y:S05]  /*d510*/  BPT.TRAP 0x1 ;  /* 0x000000040000795c */ /* 0x000fea0000300000 */
[----:B------:R-:W-:-:S04]  /*d520*/  MOV R7, 0x0 ;  /* 0x0000000000077802 */ /* 0x000fc80000000f00 */
[----:B------:R-:W-:Y:S05]  /*d530*/  RET.REL.NODEC R6 `(_ZN7cutlass13device_kernelINS_4gemm6kernel13GemmUniversalIN4cute5tupleIJiiiiEEENS1_10collective13CollectiveMmaINS1_35MainloopSm100TmaUmmaWarpSpecializedILi2ELi2ELi4ENS5_IJNS4_1CILi8EEENSA_ILi1EEESC_EEEEENS5_IJNSA_ILi256EEENSA_ILi128EEESG_EEENS_10tfloat32_tENS5_IJlSC_lEEESI_SJ_NS4_8TiledMMAINS4_8MMA_AtomIJNS4_23SM100_MMA_TF32_2x1SM_SSISI_SI_fLi256ELi128ELNS4_4UMMA5MajorE0ELSO_0ELNSN_7ScaleInE0ELSP_0EEEEEENS4_6LayoutINS5_IJSC_SC_SC_EEENS5_IJNSA_ILi0EEESU_SU_EEEEENS5_IJNS4_10UnderscoreESX_SX_EEEEENS4_18SM100_TMA_2SM_LOADENS4_14ComposedLayoutINS4_7SwizzleILi3ELi4ELi3EEENS4_18smem_ptr_flag_bitsILi32EEENSS_INS5_IJSB_NSA_ILi32EEEEEENS5_IJS16_SC_EEEEEEEvNS4_8identityENS4_28SM100_TMA_2SM_LOAD_MULTICASTES1A_vS1B_EENS_8epilogue10collective18CollectiveEpilogueINS1E_23Sm100TmaWarpSpecializedILi4ELi2ELi16ELb1ELb0EEEJNS5_IJSG_SG_SG_EEENS5_IJNSS_ISG_SC_EENSS_INSA_ILi16EEESC_EEEEESI_SJ_SI_SJ_NS1E_6fusion15FusionCallbacksIS1I_NS1O_17LinearCombinationISI_fSI_fLNS_15FloatRoundStyleE2EEES1J_S1N_JEEENS4_5SM1004TMEM4LOAD26SM100_TMEM_LOAD_32dp32b16xENS4_13SM90_TMA_LOADENS11_INS12_ILi2ELi4ELi3EEES15_NSS_INS5_IJSB_S1L_EEENS5_IJS1L_SC_EEEEEEENS4_39AutoVectorizingCopyWithAssumedAlignmentILi128EEENS4_14SM90_TMA_STOREES23_S25_S25_EEEvvEEEEvNT_6ParamsE) ;  /* 0xffffff2806b07950 */ /* 0x000fea0003c3ffff */
        .weak           $__internal_2_$__cuda_sm10x_tcgen05_guardrail_trap_unallocated_columns_being_dealloced
        .type           $__internal_2_$__cuda_sm10x_tcgen05_guardrail_trap_unallocated_columns_being_dealloced,@function
        .size           $__internal_2_$__cuda_sm10x_tcgen05_guardrail_trap_unallocated_columns_being_dealloced,(.L_x_239 - $__internal_2_$__cuda_sm10x_tcgen05_guardrail_trap_unallocated_columns_being_dealloced)
$__internal_2_$__cuda_sm10x_tcgen05_guardrail_trap_unallocated_columns_being_dealloced:
[----:B------:R-:W-:Y:S05]  /*d540*/  BPT.TRAP 0x1 ;  /* 0x000000040000795c */ /* 0x000fea0000300000 */
[----:B------:R-:W-:-:S04]  /*d550*/  HFMA2 R3, -RZ, RZ, 0, 0 ;  /* 0x00000000ff037431 */ /* 0x000fc800000001ff */
[----:B------:R-:W-:Y:S05]  /*d560*/  RET.REL.NODEC R2 `(_ZN7cutlass13device_kernelINS_4gemm6kernel13GemmUniversalIN4cute5tupleIJiiiiEEENS1_10collective13CollectiveMmaINS1_35MainloopSm100TmaUmmaWarpSpecializedILi2ELi2ELi4ENS5_IJNS4_1CILi8EEENSA_ILi1EEESC_EEEEENS5_IJNSA_ILi256EEENSA_ILi128EEESG_EEENS_10tfloat32_tENS5_IJlSC_lEEESI_SJ_NS4_8TiledMMAINS4_8MMA_AtomIJNS4_23SM100_MMA_TF32_2x1SM_SSISI_SI_fLi256ELi128ELNS4_4UMMA5MajorE0ELSO_0ELNSN_7ScaleInE0ELSP_0EEEEEENS4_6LayoutINS5_IJSC_SC_SC_EEENS5_IJNSA_ILi0EEESU_SU_EEEEENS5_IJNS4_10UnderscoreESX_SX_EEEEENS4_18SM100_TMA_2SM_LOADENS4_14ComposedLayoutINS4_7SwizzleILi3ELi4ELi3EEENS4_18smem_ptr_flag_bitsILi32EEENSS_INS5_IJSB_NSA_ILi32EEEEEENS5_IJS16_SC_EEEEEEEvNS4_8identityENS4_28SM100_TMA_2SM_LOAD_MULTICASTES1A_vS1B_EENS_8epilogue10collective18CollectiveEpilogueINS1E_23Sm100TmaWarpSpecializedILi4ELi2ELi16ELb1ELb0EEEJNS5_IJSG_SG_SG_EEENS5_IJNSS_ISG_SC_EENSS_INSA_ILi16EEESC_EEEEESI_SJ_SI_SJ_NS1E_6fusion15FusionCallbacksIS1I_NS1O_17LinearCombinationISI_fSI_fLNS_15FloatRoundStyleE2EEES1J_S1N_JEEENS4_5SM1004TMEM4LOAD26SM100_TMEM_LOAD_32dp32b16xENS4_13SM90_TMA_LOADENS11_INS12_ILi2ELi4ELi3EEES15_NSS_INS5_IJSB_S1L_EEENS5_IJS1L_SC_EEEEEEENS4_39AutoVectorizingCopyWithAssumedAlignmentILi128EEENS4_14SM90_TMA_STOREES23_S25_S25_EEEvvEEEEvNT_6ParamsE) ;  /* 0xffffff2802a47950 */ /* 0x000fea0003c3ffff */
.L_x_238:
[----:B------:R-:W-:-:S00]  /*d570*/  BRA `(.L_x_238) ;  /* 0xfffffffc00fc7947 */ /* 0x000fc0000383ffff */
[----:B------:R-:W-:-:S00]  /*d580*/  NOP ;  /* 0x0000000000007918 */ /* 0x000fc00000000000 */
[----:B------:R-:W-:-:S00]  /*d590*/  NOP ;  /* 0x0000000000007918 */ /* 0x000fc00000000000 */
[----:B------:R-:W-:-:S00]  /*d5a0*/  NOP ;  /* 0x0000000000007918 */ /* 0x000fc00000000000 */
[----:B------:R-:W-:-:S00]  /*d5b0*/  NOP ;  /* 0x0000000000007918 */ /* 0x000fc00000000000 */
[----:B------:R-:W-:-:S00]  /*d5c0*/  NOP ;  /* 0x0000000000007918 */ /* 0x000fc00000000000 */
[----:B------:R-:W-:-:S00]  /*d5d0*/  NOP ;  /* 0x0000000000007918 */ /* 0x000fc00000000000 */
[----:B------:R-:W-:-:S00]  /*d5e0*/  NOP ;  /* 0x0000000000007918 */ /* 0x000fc00000000000 */
[----:B------:R-:W-:-:S00]  /*d5f0*/  NOP ;  /* 0x0000000000007918 */ /* 0x000fc00000000000 */
.L_x_239:


//--------------------- .nv.global.init           --------------------------
	.section	.nv.global.init,"aw",@progbits
.nv.global.init:
	.type		$str$27,@object
	.size		$str$27,($str$28 - $str$27)
$str$27:
        /*0000*/ 	.byte	0x28, 0x61, 0x64, 0x64, 0x72, 0x65, 0x73, 0x73, 0x20, 0x26, 0x20, 0x6d, 0x61, 0x73, 0x6b, 0x29
        /*0010*/ 	.byte	0x20, 0x3d, 0x3d, 0x20, 0x30, 0x00
	.type		$str$28,@object
	.size		$str$28,($str$26 - $str$28)
$str$28:
        /*0016*/ 	.byte	0x2f, 0x74, 0x6d, 0x70, 0x2f, 0x63, 0x75, 0x74, 0x6c, 0x61, 0x73, 0x73, 0x5f, 0x73, 0x77, 0x65
        /*0026*/ 	.byte	0x65, 0x70, 0x5f, 0x73, 0x72, 0x63, 0x2f, 0x69, 0x6e, 0x63, 0x6c, 0x75, 0x64, 0x65, 0x2f, 0x63
        /*0036*/ 	.byte	0x75, 0x74, 0x65, 0x2f, 0x70, 0x6f, 0x69, 0x6e, 0x74, 0x65, 0x72, 0x5f, 0x66, 0x6c, 0x61, 0x67
        /*0046*/ 	.byte	0x67, 0x65, 0x64, 0x2e, 0x68, 0x70, 0x70, 0x00
	.type		$str$26,@object
	.size		$str$26,($str$25 - $str$26)
$str$26:
        /*004e*/ 	.byte	0x2f, 0x74, 0x6d, 0x70, 0x2f, 0x63, 0x75, 0x74, 0x6c, 0x61, 0x73, 0x73, 0x5f, 0x73, 0x77, 0x65
        /*005e*/ 	.byte	0x65, 0x70, 0x5f, 0x73, 0x72, 0x63, 0x2f, 0x69, 0x6e, 0x63, 0x6c, 0x75, 0x64, 0x65, 0x2f, 0x63
        /*006e*/ 	.byte	0x75, 0x74, 0x65, 0x2f, 0x61, 0x74, 0x6f, 0x6d, 0x2f, 0x63, 0x6f, 0x70, 0x79, 0x5f, 0x74, 0x72
        /*007e*/ 	.byte	0x61, 0x69, 0x74, 0x73, 0x5f, 0x73, 0x6d, 0x31, 0x30, 0x30, 0x2e, 0x68, 0x70, 0x70, 0x00
	.type		$str$25,@object
	.size		$str$25,(__unnamed_1 - $str$25)
$str$25:
        /*008d*/ 	.byte	0x28, 0x28, 0x75, 0x69, 0x6e, 0x74, 0x33, 0x32, 0x5f, 0x74, 0x28, 0x74, 0x68, 0x72, 0x65, 0x61
        /*009d*/ 	.byte	0x64, 0x49, 0x64, 0x78, 0x2e, 0x78, 0x29, 0x20, 0x2f, 0x20, 0x33, 0x32, 0x29, 0x20, 0x25, 0x20
        /*00ad*/ 	.byte	0x34, 0x29, 0x20, 0x3d, 0x3d, 0x20, 0x28, 0x28, 0x28, 0x74, 0x6d, 0x65, 0x6d, 0x5f, 0x61, 0x64
        /*00bd*/ 	.byte	0x64, 0x72, 0x20, 0x3e, 0x3e, 0x20, 0x31, 0x36, 0x29, 0x20, 0x2f, 0x20, 0x33, 0x32, 0x29, 0x20
        /*00cd*/ 	.byte	0x25, 0x20, 0x34, 0x29, 0x00
	.type		__unnamed_1,@object
	.size		__unnamed_1,(__unnamed_2 - __unnamed_1)
__unnamed_1:
        /*00d2*/ 	.byte	0x61, 0x75, 0x74, 0x6f, 0x20, 0x63, 0x75, 0x74, 0x65, 0x3a, 0x3a, 0x61, 0x73, 0x5f, 0x70, 0x6f
        /* <DEDUP_REMOVED lines=24> */
        /*0262*/ 	.byte	0x32, 0x30, 0x34, 0x38, 0x3e, 0x3e, 0x3e, 0x3e, 0x5d, 0x00
	.type		__unnamed_2,@object
	.size		__unnamed_2,(.L_2 - __unnamed_2)
__unnamed_2:
        /* <DEDUP_REMOVED lines=42> */
        /*050c*/ 	.byte	0x3e, 0x5d, 0x00
.L_2:


//--------------------- .nv.shared._ZN7cutlass13device_kernelINS_4gemm6kernel13GemmUniversalIN4cute5tupleIJiiiiEEENS1_10collective13CollectiveMmaINS1_35MainloopSm100TmaUmmaWarpSpecializedILi2ELi2ELi4ENS5_IJNS4_1CILi8EEENSA_ILi1EEESC_EEEEENS5_IJNSA_ILi256EEENSA_ILi128EEESG_EEENS_10tfloat32_tENS5_IJlSC_lEEESI_SJ_NS4_8TiledMMAINS4_8MMA_AtomIJNS4_23SM100_MMA_TF32_2x1SM_SSISI_SI_fLi256ELi128ELNS4_4UMMA5MajorE0ELSO_0ELNSN_7ScaleInE0ELSP_0EEEEEENS4_6LayoutINS5_IJSC_SC_SC_EEENS5_IJNSA_ILi0EEESU_SU_EEEEENS5_IJNS4_10UnderscoreESX_SX_EEEEENS4_18SM100_TMA_2SM_LOADENS4_14ComposedLayoutINS4_7SwizzleILi3ELi4ELi3EEENS4_18smem_ptr_flag_bitsILi32EEENSS_INS5_IJSB_NSA_ILi32EEEEEENS5_IJS16_SC_EEEEEEEvNS4_8identityENS4_28SM100_TMA_2SM_LOAD_MULTICASTES1A_vS1B_EENS_8epilogue10collective18CollectiveEpilogueINS1E_23Sm100TmaWarpSpecializedILi4ELi2ELi16ELb1ELb0EEEJNS5_IJSG_SG_SG_EEENS5_IJNSS_ISG_SC_EENSS_INSA_ILi16EEESC_EEEEESI_SJ_SI_SJ_NS1E_6fusion15FusionCallbacksIS1I_NS1O_17LinearCombinationISI_fSI_fLNS_15FloatRoundStyleE2EEES1J_S1N_JEEENS4_5SM1004TMEM4LOAD26SM100_TMEM_LOAD_32dp32b16xENS4_13SM90_TMA_LOADENS11_INS12_ILi2ELi4ELi3EEES15_NSS_INS5_IJSB_S1L_EEENS5_IJS1L_SC_EEEEEEENS4_39AutoVectorizingCopyWithAssumedAlignmentILi128EEENS4_14SM90_TMA_STOREES23_S25_S25_EEEvvEEEEvNT_6ParamsE --------------------------
	.section	.nv.shared._ZN7cutlass13device_kernelINS_4gemm6kernel13GemmUniversalIN4cute5tupleIJiiiiEEENS1_10collective13CollectiveMmaINS1_35MainloopSm100TmaUmmaWarpSpecializedILi2ELi2ELi4ENS5_IJNS4_1CILi8EEENSA_ILi1EEESC_EEEEENS5_IJNSA_ILi256EEENSA_ILi128EEESG_EEENS_10tfloat32_tENS5_IJlSC_lEEESI_SJ_NS4_8TiledMMAINS4_8MMA_AtomIJNS4_23SM100_MMA_TF32_2x1SM_SSISI_SI_fLi256ELi128ELNS4_4UMMA5MajorE0ELSO_0ELNSN_7ScaleInE0ELSP_0EEEEEENS4_6LayoutINS5_IJSC_SC_SC_EEENS5_IJNSA_ILi0EEESU_SU_EEEEENS5_IJNS4_10UnderscoreESX_SX_EEEEENS4_18SM100_TMA_2SM_LOADENS4_14ComposedLayoutINS4_7SwizzleILi3ELi4ELi3EEENS4_18smem_ptr_flag_bitsILi32EEENSS_INS5_IJSB_NSA_ILi32EEEEEENS5_IJS16_SC_EEEEEEEvNS4_8identityENS4_28SM100_TMA_2SM_LOAD_MULTICASTES1A_vS1B_EENS_8epilogue10collective18CollectiveEpilogueINS1E_23Sm100TmaWarpSpecializedILi4ELi2ELi16ELb1ELb0EEEJNS5_IJSG_SG_SG_EEENS5_IJNSS_ISG_SC_EENSS_INSA_ILi16EEESC_EEEEESI_SJ_SI_SJ_NS1E_6fusion15FusionCallbacksIS1I_NS1O_17LinearCombinationISI_fSI_fLNS_15FloatRoundStyleE2EEES1J_S1N_JEEENS4_5SM1004TMEM4LOAD26SM100_TMEM_LOAD_32dp32b16xENS4_13SM90_TMA_LOADENS11_INS12_ILi2ELi4ELi3EEES15_NSS_INS5_IJSB_S1L_EEENS5_IJS1L_SC_EEEEEEENS4_39AutoVectorizingCopyWithAssumedAlignmentILi128EEENS4_14SM90_TMA_STOREES23_S25_S25_EEEvvEEEEvNT_6ParamsE,"aw",@nobits
	.sectionflags	@""
	.align	16
	.zero		1024


//--------------------- .nv.shared.reserved.0     --------------------------
	.section	.nv.shared.reserved.0,"aw",@nobits
	.weak		__nv_reservedSMEM_offset_0_alias
	.size		__nv_reservedSMEM_offset_0_alias, 0, 64
	.other		__nv_reservedSMEM_offset_0_alias,@"STO_CUDA_RESERVED_SHARED STV_DEFAULT"
__nv_reservedSMEM_offset_0_alias:
	.zero		0
.nv.shared.reserved.0:
	.zero		64
	.weak		__nv_reservedSMEM_tcgen05_partition
	.type		__nv_reservedSMEM_tcgen05_partition,@object
	.size		__nv_reservedSMEM_tcgen05_partition,(.L_0 - __nv_reservedSMEM_tcgen05_partition)
__nv_reservedSMEM_tcgen05_partition:
	.zero		32
.L_0:


//--------------------- .nv.global                --------------------------
	.section	.nv.global,"aw",@nobits
.nv.global:
	.type		_ZN40_INTERNAL_bf14cc5a_4_k_cu_5a2fcfad_295594cute1_E,@object
	.size		_ZN40_INTERNAL_bf14cc5a_4_k_cu_5a2fcfad_295594cute1_E,(_ZN40_INTERNAL_bf14cc5a_4_k_cu_5a2fcfad_295594cuda3std3__45__cpo6cbeginE - _ZN40_INTERNAL_bf14cc5a_4_k_cu_5a2fcfad_295594cute1_E)
_ZN40_INTERNAL_bf14cc5a_4_k_cu_5a2fcfad_295594cute1_E:
	.zero		1
	.type		_ZN40_INTERNAL_bf14cc5a_4_k_cu_5a2fcfad_295594cuda3std3__45__cpo6cbeginE,@object
	.size		_ZN40_INTERNAL_bf14cc5a_4_k_cu_5a2fcfad_295594cuda3std3__45__cpo6cbeginE,(_ZN40_INTERNAL_bf14cc5a_4_k_cu_5a2fcfad_295594cuda3std3__48in_placeE - _ZN40_INTERNAL_bf14cc5a_4_k_cu_5a2fcfad_295594cuda3std3__45__cpo6cbeginE)
_ZN40_INTERNAL_bf14cc5a_4_k_cu_5a2fcfad_295594cuda3std3__45__cpo6cbeginE:
	.zero		1
	.type		_ZN40_INTERNAL_bf14cc5a_4_k_cu_5a2fcfad_295594cuda3std3__48in_placeE,@object
	.size		_ZN40_INTERNAL_bf14cc5a_4_k_cu_5a2fcfad_295594cuda3std3__48in_placeE,(_ZN40_INTERNAL_bf14cc5a_4_k_cu_5a2fcfad_295594cuda3std6ranges3__45__cpo9iter_moveE - _ZN40_INTERNAL_bf14cc5a_4_k_cu_5a2fcfad_295594cuda3std3__48in_placeE)
_ZN40_INTERNAL_bf14cc5a_4_k_cu_5a2fcfad_295594cuda3std3__48in_placeE:
	.zero		1
	.type		_ZN40_INTERNAL_bf14cc5a_4_k_cu_5a2fcfad_295594cuda3std6ranges3__45__cpo9iter_moveE,@object
	.size		_ZN40_INTERNAL_bf14cc5a_4_k_cu_5a2fcfad_295594cuda3std6ranges3__45__cpo9iter_moveE,(_ZN40_INTERNAL_bf14cc5a_4_k_cu_5a2fcfad_295594cuda3std3__45__cpo5beginE - _ZN40_INTERNAL_bf14cc5a_4_k_cu_5a2fcfad_295594cuda3std6ranges3__45__cpo9iter_moveE)
_ZN40_INTERNAL_bf14cc5a_4_k_cu_5a2fcfad_295594cuda3std6ranges3__45__cpo9iter_moveE:
	.zero		1
	.type		_ZN40_INTERNAL_bf14cc5a_4_k_cu_5a2fcfad_295594cuda3std3__45__cpo5beginE,@object
	.size		_ZN40_INTERNAL_bf14cc5a_4_k_cu_5a2fcfad_295594cuda3std3__45__cpo5beginE,(_ZN40_INTERNAL_bf14cc5a_4_k_cu_5a2fcfad_295594cuda3std3__442_GLOBAL__N__bf14cc5a_4_k_cu_5a2fcfad_295596ignoreE - _ZN40_INTERNAL_bf14cc5a_4_k_cu_5a2fcfad_295594cuda3std3__45__cpo5beginE)
_ZN40_INTERNAL_bf14cc5a_4_k_cu_5a2fcfad_295594cuda3std3__45__cpo5beginE:
	.zero		1
	.type		_ZN40_INTERNAL_bf14cc5a_4_k_cu_5a2fcfad_295594cuda3std3__442_GLOBAL__N__bf14cc5a_4_k_cu_5a2fcfad_295596ignoreE,@object
	.size		_ZN40_INTERNAL_bf14cc5a_4_k_cu_5a2fcfad_295594cuda3std3__442_GLOBAL__N__bf14cc5a_4_k_cu_5a2fcfad_295596ignoreE,(_ZN40_INTERNAL_bf14cc5a_4_k_cu_5a2fcfad_295594cute7productE - _ZN40_INTERNAL_bf14cc5a_4_k_cu_5a2fcfad_295594cuda3std3__442_GLOBAL__N__bf14cc5a_4_k_cu_5a2fcfad_295596ignoreE)
_ZN40_INTERNAL_bf14cc5a_4_k_cu_5a2fcfad_295594cuda3std3__442_GLOBAL__N__bf14cc5a_4_k_cu_5a2fcfad_295596ignoreE:
	.zero		1
	.type		_ZN40_INTERNAL_bf14cc5a_4_k_cu_5a2fcfad_295594cute7productE,@object
	.size		_ZN40_INTERNAL_bf14cc5a_4_k_cu_5a2fcfad_295594cute7productE,(_ZN40_INTERNAL_bf14cc5a_4_k_cu_5a2fcfad_295594cuda3std3__45__cpo3endE - _ZN40_INTERNAL_bf14cc5a_4_k_cu_5a2fcfad_295594cute7productE)
_ZN40_INTERNAL_bf14cc5a_4_k_cu_5a2fcfad_295594cute7productE:
	.zero		1
	.type		_ZN40_INTERNAL_bf14cc5a_4_k_cu_5a2fcfad_295594cuda3std3__45__cpo3endE,@object
	.size		_ZN40_INTERNAL_bf14cc5a_4_k_cu_5a2fcfad_295594cuda3std3__45__cpo3endE,(_ZN40_INTERNAL_bf14cc5a_4_k_cu_5a2fcfad_295594cuda3std3__419piecewise_constructE - _ZN40_INTERNAL_bf14cc5a_4_k_cu_5a2fcfad_295594cuda3std3__45__cpo3endE)
_ZN40_INTERNAL_bf14cc5a_4_k_cu_5a2fcfad_295594cuda3std3__45__cpo3endE:
	.zero		1
	.type		_ZN40_INTERNAL_bf14cc5a_4_k_cu_5a2fcfad_295594cuda3std3__419piecewise_constructE,@object
	.size		_ZN40_INTERNAL_bf14cc5a_4_k_cu_5a2fcfad_295594cuda3std3__419piecewise_constructE,(_ZN40_INTERNAL_bf14cc5a_4_k_cu_5a2fcfad_295594cuda3std3__45__cpo4cendE - _ZN40_INTERNAL_bf14cc5a_4_k_cu_5a2fcfad_295594cuda3std3__419piecewise_constructE)
_ZN40_INTERNAL_bf14cc5a_4_k_cu_5a2fcfad_295594cuda3std3__419piecewise_constructE:
	.zero		1
	.type		_ZN40_INTERNAL_bf14cc5a_4_k_cu_5a2fcfad_295594cuda3std3__45__cpo4cendE,@object
	.size		_ZN40_INTERNAL_bf14cc5a_4_k_cu_5a2fcfad_295594cuda3std3__45__cpo4cendE,(_ZN40_INTERNAL_bf14cc5a_4_k_cu_5a2fcfad_295594cuda3std6ranges3__45__cpo4swapE - _ZN40_INTERNAL_bf14cc5a_4_k_cu_5a2fcfad_295594cuda3std3__45__cpo4cendE)
_ZN40_INTERNAL_bf14cc5a_4_k_cu_5a2fcfad_295594cuda3std3__45__cpo4cendE:
	.zero		1
	.type		_ZN40_INTERNAL_bf14cc5a_4_k_cu_5a2fcfad_295594cuda3std6ranges3__45__cpo4swapE,@object
	.size		_ZN40_INTERNAL_bf14cc5a_4_k_cu_5a2fcfad_295594cuda3std6ranges3__45__cpo4swapE,(.L_10 - _ZN40_INTERNAL_bf14cc5a_4_k_cu_5a2fcfad_295594cuda3std6ranges3__45__cpo4swapE)
_ZN40_INTERNAL_bf14cc5a_4_k_cu_5a2fcfad_295594cuda3std6ranges3__45__cpo4swapE:
	.zero		1
.L_10:


//--------------------- .nv.constant0._ZN7cutlass13device_kernelINS_4gemm6kernel13GemmUniversalIN4cute5tupleIJiiiiEEENS1_10collective13CollectiveMmaINS1_35MainloopSm100TmaUmmaWarpSpecializedILi2ELi2ELi4ENS5_IJNS4_1CILi8EEENSA_ILi1EEESC_EEEEENS5_IJNSA_ILi256EEENSA_ILi128EEESG_EEENS_10tfloat32_tENS5_IJlSC_lEEESI_SJ_NS4_8TiledMMAINS4_8MMA_AtomIJNS4_23SM100_MMA_TF32_2x1SM_SSISI_SI_fLi256ELi128ELNS4_4UMMA5MajorE0ELSO_0ELNSN_7ScaleInE0ELSP_0EEEEEENS4_6LayoutINS5_IJSC_SC_SC_EEENS5_IJNSA_ILi0EEESU_SU_EEEEENS5_IJNS4_10UnderscoreESX_SX_EEEEENS4_18SM100_TMA_2SM_LOADENS4_14ComposedLayoutINS4_7SwizzleILi3ELi4ELi3EEENS4_18smem_ptr_flag_bitsILi32EEENSS_INS5_IJSB_NSA_ILi32EEEEEENS5_IJS16_SC_EEEEEEEvNS4_8identityENS4_28SM100_TMA_2SM_LOAD_MULTICASTES1A_vS1B_EENS_8epilogue10collective18CollectiveEpilogueINS1E_23Sm100TmaWarpSpecializedILi4ELi2ELi16ELb1ELb0EEEJNS5_IJSG_SG_SG_EEENS5_IJNSS_ISG_SC_EENSS_INSA_ILi16EEESC_EEEEESI_SJ_SI_SJ_NS1E_6fusion15FusionCallbacksIS1I_NS1O_17LinearCombinationISI_fSI_fLNS_15FloatRoundStyleE2EEES1J_S1N_JEEENS4_5SM1004TMEM4LOAD26SM100_TMEM_LOAD_32dp32b16xENS4_13SM90_TMA_LOADENS11_INS12_ILi2ELi4ELi3EEES15_NSS_INS5_IJSB_S1L_EEENS5_IJS1L_SC_EEEEEEENS4_39AutoVectorizingCopyWithAssumedAlignmentILi128EEENS4_14SM90_TMA_STOREES23_S25_S25_EEEvvEEEEvNT_6ParamsE --------------------------
	.section	.nv.constant0._ZN7cutlass13device_kernelINS_4gemm6kernel13GemmUniversalIN4cute5tupleIJiiiiEEENS1_10collective13CollectiveMmaINS1_35MainloopSm100TmaUmmaWarpSpecializedILi2ELi2ELi4ENS5_IJNS4_1CILi8EEENSA_ILi1EEESC_EEEEENS5_IJNSA_ILi256EEENSA_ILi128EEESG_EEENS_10tfloat32_tENS5_IJlSC_lEEESI_SJ_NS4_8TiledMMAINS4_8MMA_AtomIJNS4_23SM100_MMA_TF32_2x1SM_SSISI_SI_fLi256ELi128ELNS4_4UMMA5MajorE0ELSO_0ELNSN_7ScaleInE0ELSP_0EEEEEENS4_6LayoutINS5_IJSC_SC_SC_EEENS5_IJNSA_ILi0EEESU_SU_EEEEENS5_IJNS4_10UnderscoreESX_SX_EEEEENS4_18SM100_TMA_2SM_LOADENS4_14ComposedLayoutINS4_7SwizzleILi3ELi4ELi3EEENS4_18smem_ptr_flag_bitsILi32EEENSS_INS5_IJSB_NSA_ILi32EEEEEENS5_IJS16_SC_EEEEEEEvNS4_8identityENS4_28SM100_TMA_2SM_LOAD_MULTICASTES1A_vS1B_EENS_8epilogue10collective18CollectiveEpilogueINS1E_23Sm100TmaWarpSpecializedILi4ELi2ELi16ELb1ELb0EEEJNS5_IJSG_SG_SG_EEENS5_IJNSS_ISG_SC_EENSS_INSA_ILi16EEESC_EEEEESI_SJ_SI_SJ_NS1E_6fusion15FusionCallbacksIS1I_NS1O_17LinearCombinationISI_fSI_fLNS_15FloatRoundStyleE2EEES1J_S1N_JEEENS4_5SM1004TMEM4LOAD26SM100_TMEM_LOAD_32dp32b16xENS4_13SM90_TMA_LOADENS11_INS12_ILi2ELi4ELi3EEES15_NSS_INS5_IJSB_S1L_EEENS5_IJS1L_SC_EEEEEEENS4_39AutoVectorizingCopyWithAssumedAlignmentILi128EEENS4_14SM90_TMA_STOREES23_S25_S25_EEEvvEEEEvNT_6ParamsE,"a",@progbits
	.sectionflags	@""
	.align	4
.nv.constant0._ZN7cutlass13device_kernelINS_4gemm6kernel13GemmUniversalIN4cute5tupleIJiiiiEEENS1_10collective13CollectiveMmaINS1_35MainloopSm100TmaUmmaWarpSpecializedILi2ELi2ELi4ENS5_IJNS4_1CILi8EEENSA_ILi1EEESC_EEEEENS5_IJNSA_ILi256EEENSA_ILi128EEESG_EEENS_10tfloat32_tENS5_IJlSC_lEEESI_SJ_NS4_8TiledMMAINS4_8MMA_AtomIJNS4_23SM100_MMA_TF32_2x1SM_SSISI_SI_fLi256ELi128ELNS4_4UMMA5MajorE0ELSO_0ELNSN_7ScaleInE0ELSP_0EEEEEENS4_6LayoutINS5_IJSC_SC_SC_EEENS5_IJNSA_ILi0EEESU_SU_EEEEENS5_IJNS4_10UnderscoreESX_SX_EEEEENS4_18SM100_TMA_2SM_LOADENS4_14ComposedLayoutINS4_7SwizzleILi3ELi4ELi3EEENS4_18smem_ptr_flag_bitsILi32EEENSS_INS5_IJSB_NSA_ILi32EEEEEENS5_IJS16_SC_EEEEEEEvNS4_8identityENS4_28SM100_TMA_2SM_LOAD_MULTICASTES1A_vS1B_EENS_8epilogue10collective18CollectiveEpilogueINS1E_23Sm100TmaWarpSpecializedILi4ELi2ELi16ELb1ELb0EEEJNS5_IJSG_SG_SG_EEENS5_IJNSS_ISG_SC_EENSS_INSA_ILi16EEESC_EEEEESI_SJ_SI_SJ_NS1E_6fusion15FusionCallbacksIS1I_NS1O_17LinearCombinationISI_fSI_fLNS_15FloatRoundStyleE2EEES1J_S1N_JEEENS4_5SM1004TMEM4LOAD26SM100_TMEM_LOAD_32dp32b16xENS4_13SM90_TMA_LOADENS11_INS12_ILi2ELi4ELi3EEES15_NSS_INS5_IJSB_S1L_EEENS5_IJS1L_SC_EEEEEEENS4_39AutoVectorizingCopyWithAssumedAlignmentILi128EEENS4_14SM90_TMA_STOREES23_S25_S25_EEEvvEEEEvNT_6ParamsE:
	.zero		2944


//--------------------- SYMBOLS --------------------------

	.type		.nv.reservedSmem.offset0,@object
	.size		.nv.reservedSmem.offset0,0x4
	.type		.nv.reservedSmem.cap,@object
	.size		.nv.reservedSmem.cap,0x4
	.type		__assertfail,@function
